//
// Generated by NVIDIA NVVM Compiler
//
// Compiler Build ID: CL-36424714
// Cuda compilation tools, release 13.0, V13.0.88
// Based on NVVM 20.0.0
//

.version 9.0
.target sm_100
.address_size 64

	// .globl	_Z20maxpool2d_fwd_kernelPKfPfPiiiiiiiiiiiiibii

.visible .entry _Z20maxpool2d_fwd_kernelPKfPfPiiiiiiiiiiiiibii(
	.param .u64 .ptr .align 1 _Z20maxpool2d_fwd_kernelPKfPfPiiiiiiiiiiiiibii_param_0,
	.param .u64 .ptr .align 1 _Z20maxpool2d_fwd_kernelPKfPfPiiiiiiiiiiiiibii_param_1,
	.param .u64 .ptr .align 1 _Z20maxpool2d_fwd_kernelPKfPfPiiiiiiiiiiiiibii_param_2,
	.param .u32 _Z20maxpool2d_fwd_kernelPKfPfPiiiiiiiiiiiiibii_param_3,
	.param .u32 _Z20maxpool2d_fwd_kernelPKfPfPiiiiiiiiiiiiibii_param_4,
	.param .u32 _Z20maxpool2d_fwd_kernelPKfPfPiiiiiiiiiiiiibii_param_5,
	.param .u32 _Z20maxpool2d_fwd_kernelPKfPfPiiiiiiiiiiiiibii_param_6,
	.param .u32 _Z20maxpool2d_fwd_kernelPKfPfPiiiiiiiiiiiiibii_param_7,
	.param .u32 _Z20maxpool2d_fwd_kernelPKfPfPiiiiiiiiiiiiibii_param_8,
	.param .u32 _Z20maxpool2d_fwd_kernelPKfPfPiiiiiiiiiiiiibii_param_9,
	.param .u32 _Z20maxpool2d_fwd_kernelPKfPfPiiiiiiiiiiiiibii_param_10,
	.param .u32 _Z20maxpool2d_fwd_kernelPKfPfPiiiiiiiiiiiiibii_param_11,
	.param .u32 _Z20maxpool2d_fwd_kernelPKfPfPiiiiiiiiiiiiibii_param_12,
	.param .u32 _Z20maxpool2d_fwd_kernelPKfPfPiiiiiiiiiiiiibii_param_13,
	.param .u32 _Z20maxpool2d_fwd_kernelPKfPfPiiiiiiiiiiiiibii_param_14,
	.param .u8 _Z20maxpool2d_fwd_kernelPKfPfPiiiiiiiiiiiiibii_param_15,
	.param .u32 _Z20maxpool2d_fwd_kernelPKfPfPiiiiiiiiiiiiibii_param_16,
	.param .u32 _Z20maxpool2d_fwd_kernelPKfPfPiiiiiiiiiiiiibii_param_17
)
{
	.reg .pred 	%p<77>;
	.reg .b32 	%r<255>;
	.reg .b32 	%f<84>;
	.reg .b64 	%rd<42>;

	ld.param.u64 	%rd4, [_Z20maxpool2d_fwd_kernelPKfPfPiiiiiiiiiiiiibii_param_0];
	ld.param.u64 	%rd3, [_Z20maxpool2d_fwd_kernelPKfPfPiiiiiiiiiiiiibii_param_2];
	ld.param.u32 	%r157, [_Z20maxpool2d_fwd_kernelPKfPfPiiiiiiiiiiiiibii_param_3];
	ld.param.u32 	%r158, [_Z20maxpool2d_fwd_kernelPKfPfPiiiiiiiiiiiiibii_param_4];
	ld.param.u32 	%r145, [_Z20maxpool2d_fwd_kernelPKfPfPiiiiiiiiiiiiibii_param_5];
	ld.param.u32 	%r146, [_Z20maxpool2d_fwd_kernelPKfPfPiiiiiiiiiiiiibii_param_6];
	ld.param.u32 	%r147, [_Z20maxpool2d_fwd_kernelPKfPfPiiiiiiiiiiiiibii_param_7];
	ld.param.u32 	%r148, [_Z20maxpool2d_fwd_kernelPKfPfPiiiiiiiiiiiiibii_param_8];
	ld.param.u32 	%r149, [_Z20maxpool2d_fwd_kernelPKfPfPiiiiiiiiiiiiibii_param_9];
	ld.param.u32 	%r150, [_Z20maxpool2d_fwd_kernelPKfPfPiiiiiiiiiiiiibii_param_10];
	ld.param.u32 	%r151, [_Z20maxpool2d_fwd_kernelPKfPfPiiiiiiiiiiiiibii_param_11];
	ld.param.u32 	%r152, [_Z20maxpool2d_fwd_kernelPKfPfPiiiiiiiiiiiiibii_param_12];
	ld.param.u32 	%r154, [_Z20maxpool2d_fwd_kernelPKfPfPiiiiiiiiiiiiibii_param_14];
	ld.param.u32 	%r155, [_Z20maxpool2d_fwd_kernelPKfPfPiiiiiiiiiiiiibii_param_16];
	ld.param.u32 	%r156, [_Z20maxpool2d_fwd_kernelPKfPfPiiiiiiiiiiiiibii_param_17];
	cvta.to.global.u64 	%rd1, %rd4;
	mul.lo.s32 	%r159, %r158, %r157;
	mul.lo.s32 	%r160, %r159, %r155;
	mul.lo.s32 	%r161, %r160, %r156;
	mov.u32 	%r162, %ctaid.x;
	mov.u32 	%r163, %ntid.x;
	mov.u32 	%r164, %tid.x;
	mad.lo.s32 	%r1, %r162, %r163, %r164;
	setp.ge.s32 	%p1, %r1, %r161;
	@%p1 bra 	$L__BB0_47;
	div.s32 	%r166, %r1, %r156;
	mul.lo.s32 	%r167, %r166, %r156;
	sub.s32 	%r2, %r1, %r167;
	div.s32 	%r4, %r166, %r155;
	mul.lo.s32 	%r168, %r4, %r155;
	sub.s32 	%r3, %r166, %r168;
	mul.lo.s32 	%r5, %r2, %r150;
	sub.s32 	%r6, %r5, %r152;
	setp.lt.s32 	%p2, %r147, 1;
	mov.b32 	%r230, 0;
	mov.f32 	%f62, 0fFF800000;
	@%p2 bra 	$L__BB0_45;
	and.b32  	%r7, %r148, 7;
	and.b32  	%r8, %r148, 3;
	and.b32  	%r9, %r148, 2147483640;
	and.b32  	%r10, %r148, 1;
	neg.s32 	%r11, %r9;
	add.s32 	%r170, %r154, %r5;
	sub.s32 	%r12, %r170, %r152;
	shl.b32 	%r13, %r154, 3;
	shl.b32 	%r171, %r154, 1;
	add.s32 	%r172, %r5, %r171;
	sub.s32 	%r14, %r172, %r152;
	mad.lo.s32 	%r173, %r154, 3, %r5;
	sub.s32 	%r15, %r173, %r152;
	shl.b32 	%r174, %r154, 2;
	add.s32 	%r175, %r5, %r174;
	sub.s32 	%r16, %r175, %r152;
	mad.lo.s32 	%r176, %r154, 5, %r5;
	sub.s32 	%r17, %r176, %r152;
	mad.lo.s32 	%r177, %r154, 6, %r5;
	sub.s32 	%r18, %r177, %r152;
	mad.lo.s32 	%r178, %r154, 7, %r5;
	sub.s32 	%r19, %r178, %r152;
	mul.lo.s32 	%r179, %r3, %r149;
	sub.s32 	%r20, %r179, %r151;
	mul.lo.s32 	%r180, %r146, %r145;
	mul.lo.s32 	%r21, %r180, %r4;
	mov.f32 	%f62, 0fFF800000;
	mov.b32 	%r202, 0;
	mov.u32 	%r230, %r202;
$L__BB0_3:
	ld.param.u32 	%r201, [_Z20maxpool2d_fwd_kernelPKfPfPiiiiiiiiiiiiibii_param_13];
	setp.lt.s32 	%p3, %r148, 1;
	mad.lo.s32 	%r24, %r202, %r201, %r20;
	setp.lt.s32 	%p4, %r24, 0;
	setp.ge.s32 	%p5, %r24, %r145;
	or.pred  	%p6, %p4, %p3;
	or.pred  	%p7, %p6, %p5;
	@%p7 bra 	$L__BB0_44;
	setp.lt.u32 	%p8, %r148, 8;
	mul.lo.s32 	%r25, %r24, %r146;
	add.s32 	%r26, %r25, %r21;
	mov.b32 	%r246, 0;
	@%p8 bra 	$L__BB0_23;
	add.s32 	%r226, %r12, %r26;
	add.s32 	%r225, %r12, %r25;
	add.s32 	%r223, %r14, %r26;
	add.s32 	%r222, %r14, %r25;
	add.s32 	%r220, %r15, %r26;
	add.s32 	%r219, %r15, %r25;
	add.s32 	%r217, %r16, %r26;
	add.s32 	%r216, %r16, %r25;
	add.s32 	%r214, %r17, %r26;
	add.s32 	%r213, %r17, %r25;
	add.s32 	%r211, %r18, %r26;
	add.s32 	%r210, %r18, %r25;
	add.s32 	%r208, %r19, %r26;
	add.s32 	%r207, %r19, %r25;
	add.s32 	%r206, %r6, %r26;
	add.s32 	%r205, %r6, %r25;
	mov.u32 	%r204, %r6;
	mov.u32 	%r209, %r19;
	mov.u32 	%r212, %r18;
	mov.u32 	%r215, %r17;
	mov.u32 	%r218, %r16;
	mov.u32 	%r221, %r15;
	mov.u32 	%r224, %r14;
	mov.u32 	%r227, %r12;
	mov.u32 	%r228, %r11;
$L__BB0_6:
	.pragma "nounroll";
	setp.lt.s32 	%p9, %r204, 0;
	setp.ge.s32 	%p10, %r204, %r146;
	or.pred  	%p11, %p9, %p10;
	@%p11 bra 	$L__BB0_8;
	mul.wide.s32 	%rd5, %r206, 4;
	add.s64 	%rd6, %rd1, %rd5;
	ld.global.nc.f32 	%f43, [%rd6];
	setp.gt.f32 	%p12, %f43, %f62;
	selp.f32 	%f62, %f43, %f62, %p12;
	selp.b32 	%r230, %r205, %r230, %p12;
$L__BB0_8:
	setp.lt.s32 	%p13, %r227, 0;
	setp.ge.s32 	%p14, %r227, %r146;
	or.pred  	%p15, %p13, %p14;
	@%p15 bra 	$L__BB0_10;
	mul.wide.s32 	%rd7, %r226, 4;
	add.s64 	%rd8, %rd1, %rd7;
	ld.global.nc.f32 	%f44, [%rd8];
	setp.gt.f32 	%p16, %f44, %f62;
	selp.f32 	%f62, %f44, %f62, %p16;
	selp.b32 	%r230, %r225, %r230, %p16;
$L__BB0_10:
	setp.lt.s32 	%p17, %r224, 0;
	setp.ge.s32 	%p18, %r224, %r146;
	or.pred  	%p19, %p17, %p18;
	@%p19 bra 	$L__BB0_12;
	mul.wide.s32 	%rd9, %r223, 4;
	add.s64 	%rd10, %rd1, %rd9;
	ld.global.nc.f32 	%f45, [%rd10];
	setp.gt.f32 	%p20, %f45, %f62;
	selp.f32 	%f62, %f45, %f62, %p20;
	selp.b32 	%r230, %r222, %r230, %p20;
$L__BB0_12:
	setp.lt.s32 	%p21, %r221, 0;
	setp.ge.s32 	%p22, %r221, %r146;
	or.pred  	%p23, %p21, %p22;
	@%p23 bra 	$L__BB0_14;
	mul.wide.s32 	%rd11, %r220, 4;
	add.s64 	%rd12, %rd1, %rd11;
	ld.global.nc.f32 	%f46, [%rd12];
	setp.gt.f32 	%p24, %f46, %f62;
	selp.f32 	%f62, %f46, %f62, %p24;
	selp.b32 	%r230, %r219, %r230, %p24;
$L__BB0_14:
	setp.lt.s32 	%p25, %r218, 0;
	setp.ge.s32 	%p26, %r218, %r146;
	or.pred  	%p27, %p25, %p26;
	@%p27 bra 	$L__BB0_16;
	mul.wide.s32 	%rd13, %r217, 4;
	add.s64 	%rd14, %rd1, %rd13;
	ld.global.nc.f32 	%f47, [%rd14];
	setp.gt.f32 	%p28, %f47, %f62;
	selp.f32 	%f62, %f47, %f62, %p28;
	selp.b32 	%r230, %r216, %r230, %p28;
$L__BB0_16:
	setp.lt.s32 	%p29, %r215, 0;
	setp.ge.s32 	%p30, %r215, %r146;
	or.pred  	%p31, %p29, %p30;
	@%p31 bra 	$L__BB0_18;
	mul.wide.s32 	%rd15, %r214, 4;
	add.s64 	%rd16, %rd1, %rd15;
	ld.global.nc.f32 	%f48, [%rd16];
	setp.gt.f32 	%p32, %f48, %f62;
	selp.f32 	%f62, %f48, %f62, %p32;
	selp.b32 	%r230, %r213, %r230, %p32;
$L__BB0_18:
	setp.lt.s32 	%p33, %r212, 0;
	setp.ge.s32 	%p34, %r212, %r146;
	or.pred  	%p35, %p33, %p34;
	@%p35 bra 	$L__BB0_20;
	mul.wide.s32 	%rd17, %r211, 4;
	add.s64 	%rd18, %rd1, %rd17;
	ld.global.nc.f32 	%f49, [%rd18];
	setp.gt.f32 	%p36, %f49, %f62;
	selp.f32 	%f62, %f49, %f62, %p36;
	selp.b32 	%r230, %r210, %r230, %p36;
$L__BB0_20:
	setp.lt.s32 	%p37, %r209, 0;
	setp.ge.s32 	%p38, %r209, %r146;
	or.pred  	%p39, %p37, %p38;
	@%p39 bra 	$L__BB0_22;
	mul.wide.s32 	%rd19, %r208, 4;
	add.s64 	%rd20, %rd1, %rd19;
	ld.global.nc.f32 	%f50, [%rd20];
	setp.gt.f32 	%p40, %f50, %f62;
	selp.f32 	%f62, %f50, %f62, %p40;
	selp.b32 	%r230, %r207, %r230, %p40;
$L__BB0_22:
	add.s32 	%r228, %r228, 8;
	add.s32 	%r227, %r227, %r13;
	add.s32 	%r226, %r226, %r13;
	add.s32 	%r225, %r225, %r13;
	add.s32 	%r224, %r224, %r13;
	add.s32 	%r223, %r223, %r13;
	add.s32 	%r222, %r222, %r13;
	add.s32 	%r221, %r221, %r13;
	add.s32 	%r220, %r220, %r13;
	add.s32 	%r219, %r219, %r13;
	add.s32 	%r218, %r218, %r13;
	add.s32 	%r217, %r217, %r13;
	add.s32 	%r216, %r216, %r13;
	add.s32 	%r215, %r215, %r13;
	add.s32 	%r214, %r214, %r13;
	add.s32 	%r213, %r213, %r13;
	add.s32 	%r212, %r212, %r13;
	add.s32 	%r211, %r211, %r13;
	add.s32 	%r210, %r210, %r13;
	add.s32 	%r209, %r209, %r13;
	add.s32 	%r208, %r208, %r13;
	add.s32 	%r207, %r207, %r13;
	add.s32 	%r206, %r206, %r13;
	add.s32 	%r205, %r205, %r13;
	add.s32 	%r204, %r204, %r13;
	setp.ne.s32 	%p41, %r228, 0;
	mov.u32 	%r246, %r9;
	@%p41 bra 	$L__BB0_6;
$L__BB0_23:
	setp.eq.s32 	%p42, %r7, 0;
	@%p42 bra 	$L__BB0_44;
	add.s32 	%r184, %r7, -1;
	setp.lt.u32 	%p43, %r184, 3;
	@%p43 bra 	$L__BB0_34;
	mad.lo.s32 	%r113, %r246, %r154, %r6;
	setp.lt.s32 	%p44, %r113, 0;
	setp.ge.s32 	%p45, %r113, %r146;
	or.pred  	%p46, %p44, %p45;
	@%p46 bra 	$L__BB0_27;
	add.s32 	%r185, %r26, %r113;
	mul.wide.s32 	%rd21, %r185, 4;
	add.s64 	%rd22, %rd1, %rd21;
	ld.global.nc.f32 	%f52, [%rd22];
	setp.gt.f32 	%p47, %f52, %f62;
	add.s32 	%r186, %r113, %r25;
	selp.f32 	%f62, %f52, %f62, %p47;
	selp.b32 	%r230, %r186, %r230, %p47;
$L__BB0_27:
	add.s32 	%r116, %r113, %r154;
	setp.lt.s32 	%p48, %r116, 0;
	setp.ge.s32 	%p49, %r116, %r146;
	or.pred  	%p50, %p48, %p49;
	@%p50 bra 	$L__BB0_29;
	add.s32 	%r187, %r26, %r116;
	mul.wide.s32 	%rd23, %r187, 4;
	add.s64 	%rd24, %rd1, %rd23;
	ld.global.nc.f32 	%f53, [%rd24];
	setp.gt.f32 	%p51, %f53, %f62;
	add.s32 	%r188, %r116, %r25;
	selp.f32 	%f62, %f53, %f62, %p51;
	selp.b32 	%r230, %r188, %r230, %p51;
$L__BB0_29:
	add.s32 	%r119, %r116, %r154;
	setp.lt.s32 	%p52, %r119, 0;
	setp.ge.s32 	%p53, %r119, %r146;
	or.pred  	%p54, %p52, %p53;
	@%p54 bra 	$L__BB0_31;
	add.s32 	%r189, %r26, %r119;
	mul.wide.s32 	%rd25, %r189, 4;
	add.s64 	%rd26, %rd1, %rd25;
	ld.global.nc.f32 	%f54, [%rd26];
	setp.gt.f32 	%p55, %f54, %f62;
	add.s32 	%r190, %r119, %r25;
	selp.f32 	%f62, %f54, %f62, %p55;
	selp.b32 	%r230, %r190, %r230, %p55;
$L__BB0_31:
	add.s32 	%r122, %r119, %r154;
	setp.lt.s32 	%p56, %r122, 0;
	setp.ge.s32 	%p57, %r122, %r146;
	or.pred  	%p58, %p56, %p57;
	@%p58 bra 	$L__BB0_33;
	add.s32 	%r191, %r26, %r122;
	mul.wide.s32 	%rd27, %r191, 4;
	add.s64 	%rd28, %rd1, %rd27;
	ld.global.nc.f32 	%f55, [%rd28];
	setp.gt.f32 	%p59, %f55, %f62;
	add.s32 	%r192, %r122, %r25;
	selp.f32 	%f62, %f55, %f62, %p59;
	selp.b32 	%r230, %r192, %r230, %p59;
$L__BB0_33:
	add.s32 	%r246, %r246, 4;
$L__BB0_34:
	setp.eq.s32 	%p60, %r8, 0;
	@%p60 bra 	$L__BB0_44;
	setp.eq.s32 	%p61, %r8, 1;
	@%p61 bra 	$L__BB0_41;
	mad.lo.s32 	%r129, %r246, %r154, %r6;
	setp.lt.s32 	%p62, %r129, 0;
	setp.ge.s32 	%p63, %r129, %r146;
	or.pred  	%p64, %p62, %p63;
	@%p64 bra 	$L__BB0_38;
	add.s32 	%r194, %r26, %r129;
	mul.wide.s32 	%rd29, %r194, 4;
	add.s64 	%rd30, %rd1, %rd29;
	ld.global.nc.f32 	%f57, [%rd30];
	setp.gt.f32 	%p65, %f57, %f62;
	add.s32 	%r195, %r129, %r25;
	selp.f32 	%f62, %f57, %f62, %p65;
	selp.b32 	%r230, %r195, %r230, %p65;
$L__BB0_38:
	add.s32 	%r132, %r129, %r154;
	setp.lt.s32 	%p66, %r132, 0;
	setp.ge.s32 	%p67, %r132, %r146;
	or.pred  	%p68, %p66, %p67;
	@%p68 bra 	$L__BB0_40;
	add.s32 	%r196, %r26, %r132;
	mul.wide.s32 	%rd31, %r196, 4;
	add.s64 	%rd32, %rd1, %rd31;
	ld.global.nc.f32 	%f58, [%rd32];
	setp.gt.f32 	%p69, %f58, %f62;
	add.s32 	%r197, %r132, %r25;
	selp.f32 	%f62, %f58, %f62, %p69;
	selp.b32 	%r230, %r197, %r230, %p69;
$L__BB0_40:
	add.s32 	%r246, %r246, 2;
$L__BB0_41:
	setp.eq.s32 	%p70, %r10, 0;
	@%p70 bra 	$L__BB0_44;
	mad.lo.s32 	%r139, %r246, %r154, %r6;
	setp.lt.s32 	%p71, %r139, 0;
	setp.ge.s32 	%p72, %r139, %r146;
	or.pred  	%p73, %p71, %p72;
	@%p73 bra 	$L__BB0_44;
	add.s32 	%r198, %r26, %r139;
	mul.wide.s32 	%rd33, %r198, 4;
	add.s64 	%rd34, %rd1, %rd33;
	ld.global.nc.f32 	%f59, [%rd34];
	setp.gt.f32 	%p74, %f59, %f62;
	add.s32 	%r199, %r139, %r25;
	selp.f32 	%f62, %f59, %f62, %p74;
	selp.b32 	%r230, %r199, %r230, %p74;
$L__BB0_44:
	add.s32 	%r202, %r202, 1;
	setp.ne.s32 	%p75, %r202, %r147;
	@%p75 bra 	$L__BB0_3;
$L__BB0_45:
	ld.param.u64 	%rd41, [_Z20maxpool2d_fwd_kernelPKfPfPiiiiiiiiiiiiibii_param_1];
	mad.lo.s32 	%r200, %r4, %r155, %r3;
	mad.lo.s32 	%r144, %r200, %r156, %r2;
	cvta.to.global.u64 	%rd35, %rd41;
	mul.wide.s32 	%rd36, %r144, 4;
	add.s64 	%rd37, %rd35, %rd36;
	st.global.f32 	[%rd37], %f62;
	setp.eq.s64 	%p76, %rd3, 0;
	@%p76 bra 	$L__BB0_47;
	cvta.to.global.u64 	%rd38, %rd3;
	add.s64 	%rd40, %rd38, %rd36;
	st.global.u32 	[%rd40], %r230;
$L__BB0_47:
	ret;

}
	// .globl	_Z20maxpool2d_bwd_kernelPKfPKiPfiiiiiiiiiiiibii
.visible .entry _Z20maxpool2d_bwd_kernelPKfPKiPfiiiiiiiiiiiibii(
	.param .u64 .ptr .align 1 _Z20maxpool2d_bwd_kernelPKfPKiPfiiiiiiiiiiiibii_param_0,
	.param .u64 .ptr .align 1 _Z20maxpool2d_bwd_kernelPKfPKiPfiiiiiiiiiiiibii_param_1,
	.param .u64 .ptr .align 1 _Z20maxpool2d_bwd_kernelPKfPKiPfiiiiiiiiiiiibii_param_2,
	.param .u32 _Z20maxpool2d_bwd_kernelPKfPKiPfiiiiiiiiiiiibii_param_3,
	.param .u32 _Z20maxpool2d_bwd_kernelPKfPKiPfiiiiiiiiiiiibii_param_4,
	.param .u32 _Z20maxpool2d_bwd_kernelPKfPKiPfiiiiiiiiiiiibii_param_5,
	.param .u32 _Z20maxpool2d_bwd_kernelPKfPKiPfiiiiiiiiiiiibii_param_6,
	.param .u32 _Z20maxpool2d_bwd_kernelPKfPKiPfiiiiiiiiiiiibii_param_7,
	.param .u32 _Z20maxpool2d_bwd_kernelPKfPKiPfiiiiiiiiiiiibii_param_8,
	.param .u32 _Z20maxpool2d_bwd_kernelPKfPKiPfiiiiiiiiiiiibii_param_9,
	.param .u32 _Z20maxpool2d_bwd_kernelPKfPKiPfiiiiiiiiiiiibii_param_10,
	.param .u32 _Z20maxpool2d_bwd_kernelPKfPKiPfiiiiiiiiiiiibii_param_11,
	.param .u32 _Z20maxpool2d_bwd_kernelPKfPKiPfiiiiiiiiiiiibii_param_12,
	.param .u32 _Z20maxpool2d_bwd_kernelPKfPKiPfiiiiiiiiiiiibii_param_13,
	.param .u32 _Z20maxpool2d_bwd_kernelPKfPKiPfiiiiiiiiiiiibii_param_14,
	.param .u8 _Z20maxpool2d_bwd_kernelPKfPKiPfiiiiiiiiiiiibii_param_15,
	.param .u32 _Z20maxpool2d_bwd_kernelPKfPKiPfiiiiiiiiiiiibii_param_16,
	.param .u32 _Z20maxpool2d_bwd_kernelPKfPKiPfiiiiiiiiiiiibii_param_17
)
{
	.reg .pred 	%p<2>;
	.reg .b32 	%r<22>;
	.reg .b32 	%f<3>;
	.reg .b64 	%rd<12>;

	ld.param.u64 	%rd1, [_Z20maxpool2d_bwd_kernelPKfPKiPfiiiiiiiiiiiibii_param_0];
	ld.param.u64 	%rd2, [_Z20maxpool2d_bwd_kernelPKfPKiPfiiiiiiiiiiiibii_param_1];
	ld.param.u64 	%rd3, [_Z20maxpool2d_bwd_kernelPKfPKiPfiiiiiiiiiiiibii_param_2];
	ld.param.u32 	%r6, [_Z20maxpool2d_bwd_kernelPKfPKiPfiiiiiiiiiiiibii_param_3];
	ld.param.u32 	%r7, [_Z20maxpool2d_bwd_kernelPKfPKiPfiiiiiiiiiiiibii_param_4];
	ld.param.u32 	%r2, [_Z20maxpool2d_bwd_kernelPKfPKiPfiiiiiiiiiiiibii_param_5];
	ld.param.u32 	%r3, [_Z20maxpool2d_bwd_kernelPKfPKiPfiiiiiiiiiiiibii_param_6];
	ld.param.u32 	%r4, [_Z20maxpool2d_bwd_kernelPKfPKiPfiiiiiiiiiiiibii_param_16];
	ld.param.u32 	%r5, [_Z20maxpool2d_bwd_kernelPKfPKiPfiiiiiiiiiiiibii_param_17];
	mul.lo.s32 	%r8, %r7, %r6;
	mul.lo.s32 	%r9, %r8, %r4;
	mul.lo.s32 	%r10, %r9, %r5;
	mov.u32 	%r11, %ctaid.x;
	mov.u32 	%r12, %ntid.x;
	mov.u32 	%r13, %tid.x;
	mad.lo.s32 	%r1, %r11, %r12, %r13;
	setp.ge.s32 	%p1, %r1, %r10;
	@%p1 bra 	$L__BB1_2;
	cvta.to.global.u64 	%rd4, %rd1;
	cvta.to.global.u64 	%rd5, %rd2;
	cvta.to.global.u64 	%rd6, %rd3;
	div.s32 	%r14, %r1, %r5;
	div.s32 	%r15, %r14, %r4;
	mul.wide.s32 	%rd7, %r1, 4;
	add.s64 	%rd8, %rd4, %rd7;
	ld.global.nc.f32 	%f1, [%rd8];
	add.s64 	%rd9, %rd5, %rd7;
	ld.global.nc.u32 	%r16, [%rd9];
	div.s32 	%r17, %r16, %r3;
	mul.lo.s32 	%r18, %r17, %r3;
	sub.s32 	%r19, %r16, %r18;
	mad.lo.s32 	%r20, %r15, %r2, %r17;
	mad.lo.s32 	%r21, %r20, %r3, %r19;
	mul.wide.s32 	%rd10, %r21, 4;
	add.s64 	%rd11, %rd6, %rd10;
	atom.global.add.f32 	%f2, [%rd11], %f1;
$L__BB1_2:
	ret;

}
	// .globl	_Z20avgpool2d_fwd_kernelPKfPfiiiiiiiiiiiibbii
.visible .entry _Z20avgpool2d_fwd_kernelPKfPfiiiiiiiiiiiibbii(
	.param .u64 .ptr .align 1 _Z20avgpool2d_fwd_kernelPKfPfiiiiiiiiiiiibbii_param_0,
	.param .u64 .ptr .align 1 _Z20avgpool2d_fwd_kernelPKfPfiiiiiiiiiiiibbii_param_1,
	.param .u32 _Z20avgpool2d_fwd_kernelPKfPfiiiiiiiiiiiibbii_param_2,
	.param .u32 _Z20avgpool2d_fwd_kernelPKfPfiiiiiiiiiiiibbii_param_3,
	.param .u32 _Z20avgpool2d_fwd_kernelPKfPfiiiiiiiiiiiibbii_param_4,
	.param .u32 _Z20avgpool2d_fwd_kernelPKfPfiiiiiiiiiiiibbii_param_5,
	.param .u32 _Z20avgpool2d_fwd_kernelPKfPfiiiiiiiiiiiibbii_param_6,
	.param .u32 _Z20avgpool2d_fwd_kernelPKfPfiiiiiiiiiiiibbii_param_7,
	.param .u32 _Z20avgpool2d_fwd_kernelPKfPfiiiiiiiiiiiibbii_param_8,
	.param .u32 _Z20avgpool2d_fwd_kernelPKfPfiiiiiiiiiiiibbii_param_9,
	.param .u32 _Z20avgpool2d_fwd_kernelPKfPfiiiiiiiiiiiibbii_param_10,
	.param .u32 _Z20avgpool2d_fwd_kernelPKfPfiiiiiiiiiiiibbii_param_11,
	.param .u32 _Z20avgpool2d_fwd_kernelPKfPfiiiiiiiiiiiibbii_param_12,
	.param .u32 _Z20avgpool2d_fwd_kernelPKfPfiiiiiiiiiiiibbii_param_13,
	.param .u8 _Z20avgpool2d_fwd_kernelPKfPfiiiiiiiiiiiibbii_param_14,
	.param .u8 _Z20avgpool2d_fwd_kernelPKfPfiiiiiiiiiiiibbii_param_15,
	.param .u32 _Z20avgpool2d_fwd_kernelPKfPfiiiiiiiiiiiibbii_param_16,
	.param .u32 _Z20avgpool2d_fwd_kernelPKfPfiiiiiiiiiiiibbii_param_17
)
{
	.reg .pred 	%p<80>;
	.reg .b16 	%rs<2>;
	.reg .b32 	%r<233>;
	.reg .b32 	%f<88>;
	.reg .b64 	%rd<38>;

	ld.param.u64 	%rd3, [_Z20avgpool2d_fwd_kernelPKfPfiiiiiiiiiiiibbii_param_0];
	ld.param.u32 	%r142, [_Z20avgpool2d_fwd_kernelPKfPfiiiiiiiiiiiibbii_param_2];
	ld.param.u32 	%r143, [_Z20avgpool2d_fwd_kernelPKfPfiiiiiiiiiiiibbii_param_3];
	ld.param.u32 	%r130, [_Z20avgpool2d_fwd_kernelPKfPfiiiiiiiiiiiibbii_param_4];
	ld.param.u32 	%r131, [_Z20avgpool2d_fwd_kernelPKfPfiiiiiiiiiiiibbii_param_5];
	ld.param.u32 	%r132, [_Z20avgpool2d_fwd_kernelPKfPfiiiiiiiiiiiibbii_param_6];
	ld.param.u32 	%r133, [_Z20avgpool2d_fwd_kernelPKfPfiiiiiiiiiiiibbii_param_7];
	ld.param.u32 	%r134, [_Z20avgpool2d_fwd_kernelPKfPfiiiiiiiiiiiibbii_param_8];
	ld.param.u32 	%r135, [_Z20avgpool2d_fwd_kernelPKfPfiiiiiiiiiiiibbii_param_9];
	ld.param.u32 	%r136, [_Z20avgpool2d_fwd_kernelPKfPfiiiiiiiiiiiibbii_param_10];
	ld.param.u32 	%r137, [_Z20avgpool2d_fwd_kernelPKfPfiiiiiiiiiiiibbii_param_11];
	ld.param.u32 	%r139, [_Z20avgpool2d_fwd_kernelPKfPfiiiiiiiiiiiibbii_param_13];
	ld.param.s8 	%rs1, [_Z20avgpool2d_fwd_kernelPKfPfiiiiiiiiiiiibbii_param_15];
	ld.param.u32 	%r140, [_Z20avgpool2d_fwd_kernelPKfPfiiiiiiiiiiiibbii_param_16];
	ld.param.u32 	%r141, [_Z20avgpool2d_fwd_kernelPKfPfiiiiiiiiiiiibbii_param_17];
	cvta.to.global.u64 	%rd1, %rd3;
	mul.lo.s32 	%r144, %r143, %r142;
	mul.lo.s32 	%r145, %r144, %r140;
	mul.lo.s32 	%r146, %r145, %r141;
	mov.u32 	%r147, %ctaid.x;
	mov.u32 	%r148, %ntid.x;
	mov.u32 	%r149, %tid.x;
	mad.lo.s32 	%r1, %r147, %r148, %r149;
	setp.ge.s32 	%p2, %r1, %r146;
	mov.f32 	%f65, 0f00000000;
	@%p2 bra 	$L__BB2_61;
	div.s32 	%r151, %r1, %r141;
	mul.lo.s32 	%r152, %r151, %r141;
	sub.s32 	%r2, %r1, %r152;
	div.s32 	%r4, %r151, %r140;
	mul.lo.s32 	%r153, %r4, %r140;
	sub.s32 	%r3, %r151, %r153;
	mul.lo.s32 	%r5, %r2, %r135;
	sub.s32 	%r6, %r5, %r137;
	setp.lt.s32 	%p3, %r132, 1;
	mov.b32 	%r231, 0;
	@%p3 bra 	$L__BB2_60;
	setp.lt.s32 	%p4, %r133, 1;
	setp.ne.s16 	%p5, %rs1, 0;
	selp.u32 	%r7, 1, 0, %p5;
	@%p4 bra 	$L__BB2_60;
	and.b32  	%r8, %r133, 7;
	add.s32 	%r156, %r139, %r5;
	sub.s32 	%r9, %r156, %r137;
	shl.b32 	%r157, %r139, 1;
	add.s32 	%r158, %r5, %r157;
	sub.s32 	%r10, %r158, %r137;
	mad.lo.s32 	%r159, %r139, 3, %r5;
	sub.s32 	%r11, %r159, %r137;
	shl.b32 	%r160, %r139, 2;
	add.s32 	%r161, %r5, %r160;
	sub.s32 	%r12, %r161, %r137;
	mad.lo.s32 	%r162, %r139, 5, %r5;
	sub.s32 	%r13, %r162, %r137;
	mad.lo.s32 	%r163, %r139, 6, %r5;
	sub.s32 	%r14, %r163, %r137;
	mad.lo.s32 	%r164, %r139, 7, %r5;
	sub.s32 	%r15, %r164, %r137;
	mul.lo.s32 	%r165, %r3, %r134;
	sub.s32 	%r16, %r165, %r136;
	mov.f32 	%f65, 0f00000000;
	mov.b32 	%r188, 0;
	mov.u32 	%r231, %r188;
$L__BB2_4:
	ld.param.u32 	%r187, [_Z20avgpool2d_fwd_kernelPKfPfiiiiiiiiiiiibbii_param_12];
	setp.lt.u32 	%p6, %r133, 8;
	mad.lo.s32 	%r168, %r188, %r187, %r16;
	setp.gt.s32 	%p7, %r168, -1;
	setp.lt.s32 	%p8, %r168, %r130;
	and.pred  	%p1, %p7, %p8;
	mad.lo.s32 	%r169, %r4, %r130, %r168;
	mul.lo.s32 	%r19, %r169, %r131;
	mov.b32 	%r224, 0;
	@%p6 bra 	$L__BB2_31;
	and.b32  	%r170, %r133, 2147483640;
	neg.s32 	%r206, %r170;
	add.s32 	%r204, %r9, %r19;
	add.s32 	%r202, %r10, %r19;
	add.s32 	%r200, %r11, %r19;
	add.s32 	%r198, %r12, %r19;
	add.s32 	%r196, %r13, %r19;
	add.s32 	%r194, %r14, %r19;
	add.s32 	%r192, %r15, %r19;
	add.s32 	%r191, %r6, %r19;
	mov.u32 	%r190, %r6;
	mov.u32 	%r193, %r15;
	mov.u32 	%r195, %r14;
	mov.u32 	%r197, %r13;
	mov.u32 	%r199, %r12;
	mov.u32 	%r201, %r11;
	mov.u32 	%r203, %r10;
	mov.u32 	%r205, %r9;
$L__BB2_6:
	.pragma "nounroll";
	setp.gt.s32 	%p9, %r190, -1;
	setp.lt.s32 	%p10, %r190, %r131;
	and.pred  	%p11, %p9, %p10;
	and.pred  	%p12, %p1, %p11;
	@%p12 bra 	$L__BB2_8;
	add.s32 	%r208, %r231, %r7;
	bra.uni 	$L__BB2_9;
$L__BB2_8:
	mul.wide.s32 	%rd4, %r191, 4;
	add.s64 	%rd5, %rd1, %rd4;
	ld.global.nc.f32 	%f44, [%rd5];
	add.f32 	%f65, %f65, %f44;
	add.s32 	%r208, %r231, 1;
$L__BB2_9:
	setp.gt.s32 	%p13, %r205, -1;
	setp.lt.s32 	%p14, %r205, %r131;
	and.pred  	%p15, %p13, %p14;
	and.pred  	%p16, %p1, %p15;
	@%p16 bra 	$L__BB2_11;
	add.s32 	%r209, %r208, %r7;
	bra.uni 	$L__BB2_12;
$L__BB2_11:
	mul.wide.s32 	%rd6, %r204, 4;
	add.s64 	%rd7, %rd1, %rd6;
	ld.global.nc.f32 	%f45, [%rd7];
	add.f32 	%f65, %f65, %f45;
	add.s32 	%r209, %r208, 1;
$L__BB2_12:
	setp.gt.s32 	%p17, %r203, -1;
	setp.lt.s32 	%p18, %r203, %r131;
	and.pred  	%p19, %p17, %p18;
	and.pred  	%p20, %p1, %p19;
	@%p20 bra 	$L__BB2_14;
	add.s32 	%r210, %r209, %r7;
	bra.uni 	$L__BB2_15;
$L__BB2_14:
	mul.wide.s32 	%rd8, %r202, 4;
	add.s64 	%rd9, %rd1, %rd8;
	ld.global.nc.f32 	%f46, [%rd9];
	add.f32 	%f65, %f65, %f46;
	add.s32 	%r210, %r209, 1;
$L__BB2_15:
	setp.gt.s32 	%p21, %r201, -1;
	setp.lt.s32 	%p22, %r201, %r131;
	and.pred  	%p23, %p21, %p22;
	and.pred  	%p24, %p1, %p23;
	@%p24 bra 	$L__BB2_17;
	add.s32 	%r211, %r210, %r7;
	bra.uni 	$L__BB2_18;
$L__BB2_17:
	mul.wide.s32 	%rd10, %r200, 4;
	add.s64 	%rd11, %rd1, %rd10;
	ld.global.nc.f32 	%f47, [%rd11];
	add.f32 	%f65, %f65, %f47;
	add.s32 	%r211, %r210, 1;
$L__BB2_18:
	setp.gt.s32 	%p25, %r199, -1;
	setp.lt.s32 	%p26, %r199, %r131;
	and.pred  	%p27, %p25, %p26;
	and.pred  	%p28, %p1, %p27;
	@%p28 bra 	$L__BB2_20;
	add.s32 	%r212, %r211, %r7;
	bra.uni 	$L__BB2_21;
$L__BB2_20:
	mul.wide.s32 	%rd12, %r198, 4;
	add.s64 	%rd13, %rd1, %rd12;
	ld.global.nc.f32 	%f48, [%rd13];
	add.f32 	%f65, %f65, %f48;
	add.s32 	%r212, %r211, 1;
$L__BB2_21:
	setp.gt.s32 	%p29, %r197, -1;
	setp.lt.s32 	%p30, %r197, %r131;
	and.pred  	%p31, %p29, %p30;
	and.pred  	%p32, %p1, %p31;
	@%p32 bra 	$L__BB2_23;
	add.s32 	%r213, %r212, %r7;
	bra.uni 	$L__BB2_24;
$L__BB2_23:
	mul.wide.s32 	%rd14, %r196, 4;
	add.s64 	%rd15, %rd1, %rd14;
	ld.global.nc.f32 	%f49, [%rd15];
	add.f32 	%f65, %f65, %f49;
	add.s32 	%r213, %r212, 1;
$L__BB2_24:
	setp.gt.s32 	%p33, %r195, -1;
	setp.lt.s32 	%p34, %r195, %r131;
	and.pred  	%p35, %p33, %p34;
	and.pred  	%p36, %p1, %p35;
	@%p36 bra 	$L__BB2_26;
	add.s32 	%r214, %r213, %r7;
	bra.uni 	$L__BB2_27;
$L__BB2_26:
	mul.wide.s32 	%rd16, %r194, 4;
	add.s64 	%rd17, %rd1, %rd16;
	ld.global.nc.f32 	%f50, [%rd17];
	add.f32 	%f65, %f65, %f50;
	add.s32 	%r214, %r213, 1;
$L__BB2_27:
	setp.gt.s32 	%p37, %r193, -1;
	setp.lt.s32 	%p38, %r193, %r131;
	and.pred  	%p39, %p37, %p38;
	and.pred  	%p40, %p1, %p39;
	@%p40 bra 	$L__BB2_29;
	add.s32 	%r231, %r214, %r7;
	bra.uni 	$L__BB2_30;
$L__BB2_29:
	mul.wide.s32 	%rd18, %r192, 4;
	add.s64 	%rd19, %rd1, %rd18;
	ld.global.nc.f32 	%f51, [%rd19];
	add.f32 	%f65, %f65, %f51;
	add.s32 	%r231, %r214, 1;
$L__BB2_30:
	and.b32  	%r224, %r133, 2147483640;
	add.s32 	%r206, %r206, 8;
	shl.b32 	%r171, %r139, 3;
	add.s32 	%r205, %r205, %r171;
	add.s32 	%r204, %r204, %r171;
	add.s32 	%r203, %r203, %r171;
	add.s32 	%r202, %r202, %r171;
	add.s32 	%r201, %r201, %r171;
	add.s32 	%r200, %r200, %r171;
	add.s32 	%r199, %r199, %r171;
	add.s32 	%r198, %r198, %r171;
	add.s32 	%r197, %r197, %r171;
	add.s32 	%r196, %r196, %r171;
	add.s32 	%r195, %r195, %r171;
	add.s32 	%r194, %r194, %r171;
	add.s32 	%r193, %r193, %r171;
	add.s32 	%r192, %r192, %r171;
	add.s32 	%r191, %r191, %r171;
	add.s32 	%r190, %r190, %r171;
	setp.ne.s32 	%p41, %r206, 0;
	@%p41 bra 	$L__BB2_6;
$L__BB2_31:
	setp.eq.s32 	%p42, %r8, 0;
	@%p42 bra 	$L__BB2_59;
	add.s32 	%r173, %r8, -1;
	setp.lt.u32 	%p43, %r173, 3;
	@%p43 bra 	$L__BB2_46;
	mad.lo.s32 	%r92, %r224, %r139, %r6;
	setp.gt.s32 	%p44, %r92, -1;
	setp.lt.s32 	%p45, %r92, %r131;
	and.pred  	%p46, %p44, %p45;
	and.pred  	%p48, %p1, %p46;
	@%p48 bra 	$L__BB2_35;
	add.s32 	%r219, %r231, %r7;
	bra.uni 	$L__BB2_36;
$L__BB2_35:
	add.s32 	%r174, %r92, %r19;
	mul.wide.s32 	%rd20, %r174, 4;
	add.s64 	%rd21, %rd1, %rd20;
	ld.global.nc.f32 	%f53, [%rd21];
	add.f32 	%f65, %f65, %f53;
	add.s32 	%r219, %r231, 1;
$L__BB2_36:
	add.s32 	%r96, %r92, %r139;
	setp.gt.s32 	%p49, %r96, -1;
	setp.lt.s32 	%p50, %r96, %r131;
	and.pred  	%p51, %p49, %p50;
	and.pred  	%p52, %p1, %p51;
	@%p52 bra 	$L__BB2_38;
	add.s32 	%r220, %r219, %r7;
	bra.uni 	$L__BB2_39;
$L__BB2_38:
	add.s32 	%r175, %r96, %r19;
	mul.wide.s32 	%rd22, %r175, 4;
	add.s64 	%rd23, %rd1, %rd22;
	ld.global.nc.f32 	%f54, [%rd23];
	add.f32 	%f65, %f65, %f54;
	add.s32 	%r220, %r219, 1;
$L__BB2_39:
	add.s32 	%r100, %r96, %r139;
	setp.gt.s32 	%p53, %r100, -1;
	setp.lt.s32 	%p54, %r100, %r131;
	and.pred  	%p55, %p53, %p54;
	and.pred  	%p56, %p1, %p55;
	@%p56 bra 	$L__BB2_41;
	add.s32 	%r221, %r220, %r7;
	bra.uni 	$L__BB2_42;
$L__BB2_41:
	add.s32 	%r176, %r100, %r19;
	mul.wide.s32 	%rd24, %r176, 4;
	add.s64 	%rd25, %rd1, %rd24;
	ld.global.nc.f32 	%f55, [%rd25];
	add.f32 	%f65, %f65, %f55;
	add.s32 	%r221, %r220, 1;
$L__BB2_42:
	add.s32 	%r104, %r100, %r139;
	setp.gt.s32 	%p57, %r104, -1;
	setp.lt.s32 	%p58, %r104, %r131;
	and.pred  	%p59, %p57, %p58;
	and.pred  	%p60, %p1, %p59;
	@%p60 bra 	$L__BB2_44;
	add.s32 	%r231, %r221, %r7;
	bra.uni 	$L__BB2_45;
$L__BB2_44:
	add.s32 	%r177, %r104, %r19;
	mul.wide.s32 	%rd26, %r177, 4;
	add.s64 	%rd27, %rd1, %rd26;
	ld.global.nc.f32 	%f56, [%rd27];
	add.f32 	%f65, %f65, %f56;
	add.s32 	%r231, %r221, 1;
$L__BB2_45:
	add.s32 	%r224, %r224, 4;
$L__BB2_46:
	and.b32  	%r179, %r133, 3;
	setp.eq.s32 	%p61, %r179, 0;
	@%p61 bra 	$L__BB2_59;
	setp.eq.s32 	%p62, %r179, 1;
	@%p62 bra 	$L__BB2_55;
	mad.lo.s32 	%r112, %r224, %r139, %r6;
	setp.gt.s32 	%p63, %r112, -1;
	setp.lt.s32 	%p64, %r112, %r131;
	and.pred  	%p65, %p63, %p64;
	and.pred  	%p67, %p1, %p65;
	@%p67 bra 	$L__BB2_50;
	add.s32 	%r226, %r231, %r7;
	bra.uni 	$L__BB2_51;
$L__BB2_50:
	add.s32 	%r180, %r112, %r19;
	mul.wide.s32 	%rd28, %r180, 4;
	add.s64 	%rd29, %rd1, %rd28;
	ld.global.nc.f32 	%f58, [%rd29];
	add.f32 	%f65, %f65, %f58;
	add.s32 	%r226, %r231, 1;
$L__BB2_51:
	add.s32 	%r116, %r112, %r139;
	setp.gt.s32 	%p68, %r116, -1;
	setp.lt.s32 	%p69, %r116, %r131;
	and.pred  	%p70, %p68, %p69;
	and.pred  	%p71, %p1, %p70;
	@%p71 bra 	$L__BB2_53;
	add.s32 	%r231, %r226, %r7;
	bra.uni 	$L__BB2_54;
$L__BB2_53:
	add.s32 	%r181, %r116, %r19;
	mul.wide.s32 	%rd30, %r181, 4;
	add.s64 	%rd31, %rd1, %rd30;
	ld.global.nc.f32 	%f59, [%rd31];
	add.f32 	%f65, %f65, %f59;
	add.s32 	%r231, %r226, 1;
$L__BB2_54:
	add.s32 	%r224, %r224, 2;
$L__BB2_55:
	and.b32  	%r182, %r133, 1;
	setp.eq.b32 	%p72, %r182, 1;
	not.pred 	%p73, %p72;
	@%p73 bra 	$L__BB2_59;
	mad.lo.s32 	%r124, %r224, %r139, %r6;
	setp.gt.s32 	%p74, %r124, -1;
	setp.lt.s32 	%p75, %r124, %r131;
	and.pred  	%p76, %p74, %p75;
	and.pred  	%p78, %p1, %p76;
	@%p78 bra 	$L__BB2_58;
	add.s32 	%r231, %r231, %r7;
	bra.uni 	$L__BB2_59;
$L__BB2_58:
	add.s32 	%r183, %r124, %r19;
	mul.wide.s32 	%rd32, %r183, 4;
	add.s64 	%rd33, %rd1, %rd32;
	ld.global.nc.f32 	%f60, [%rd33];
	add.f32 	%f65, %f65, %f60;
	add.s32 	%r231, %r231, 1;
$L__BB2_59:
	add.s32 	%r188, %r188, 1;
	setp.ne.s32 	%p79, %r188, %r132;
	@%p79 bra 	$L__BB2_4;
$L__BB2_60:
	ld.param.u64 	%rd37, [_Z20avgpool2d_fwd_kernelPKfPfiiiiiiiiiiiibbii_param_1];
	max.u32 	%r184, %r231, 1;
	mad.lo.s32 	%r185, %r4, %r140, %r3;
	mad.lo.s32 	%r186, %r185, %r141, %r2;
	cvt.rn.f32.s32 	%f61, %r184;
	div.rn.f32 	%f62, %f65, %f61;
	cvta.to.global.u64 	%rd34, %rd37;
	mul.wide.s32 	%rd35, %r186, 4;
	add.s64 	%rd36, %rd34, %rd35;
	st.global.f32 	[%rd36], %f62;
$L__BB2_61:
	ret;

}
	// .globl	_Z20avgpool2d_bwd_kernelPKfPfiiiiiiiiiiiibbii
.visible .entry _Z20avgpool2d_bwd_kernelPKfPfiiiiiiiiiiiibbii(
	.param .u64 .ptr .align 1 _Z20avgpool2d_bwd_kernelPKfPfiiiiiiiiiiiibbii_param_0,
	.param .u64 .ptr .align 1 _Z20avgpool2d_bwd_kernelPKfPfiiiiiiiiiiiibbii_param_1,
	.param .u32 _Z20avgpool2d_bwd_kernelPKfPfiiiiiiiiiiiibbii_param_2,
	.param .u32 _Z20avgpool2d_bwd_kernelPKfPfiiiiiiiiiiiibbii_param_3,
	.param .u32 _Z20avgpool2d_bwd_kernelPKfPfiiiiiiiiiiiibbii_param_4,
	.param .u32 _Z20avgpool2d_bwd_kernelPKfPfiiiiiiiiiiiibbii_param_5,
	.param .u32 _Z20avgpool2d_bwd_kernelPKfPfiiiiiiiiiiiibbii_param_6,
	.param .u32 _Z20avgpool2d_bwd_kernelPKfPfiiiiiiiiiiiibbii_param_7,
	.param .u32 _Z20avgpool2d_bwd_kernelPKfPfiiiiiiiiiiiibbii_param_8,
	.param .u32 _Z20avgpool2d_bwd_kernelPKfPfiiiiiiiiiiiibbii_param_9,
	.param .u32 _Z20avgpool2d_bwd_kernelPKfPfiiiiiiiiiiiibbii_param_10,
	.param .u32 _Z20avgpool2d_bwd_kernelPKfPfiiiiiiiiiiiibbii_param_11,
	.param .u32 _Z20avgpool2d_bwd_kernelPKfPfiiiiiiiiiiiibbii_param_12,
	.param .u32 _Z20avgpool2d_bwd_kernelPKfPfiiiiiiiiiiiibbii_param_13,
	.param .u8 _Z20avgpool2d_bwd_kernelPKfPfiiiiiiiiiiiibbii_param_14,
	.param .u8 _Z20avgpool2d_bwd_kernelPKfPfiiiiiiiiiiiibbii_param_15,
	.param .u32 _Z20avgpool2d_bwd_kernelPKfPfiiiiiiiiiiiibbii_param_16,
	.param .u32 _Z20avgpool2d_bwd_kernelPKfPfiiiiiiiiiiiibbii_param_17
)
{
	.reg .pred 	%p<90>;
	.reg .b16 	%rs<2>;
	.reg .b32 	%r<145>;
	.reg .b32 	%f<11>;
	.reg .b64 	%rd<21>;

	ld.param.u64 	%rd2, [_Z20avgpool2d_bwd_kernelPKfPfiiiiiiiiiiiibbii_param_0];
	ld.param.u64 	%rd3, [_Z20avgpool2d_bwd_kernelPKfPfiiiiiiiiiiiibbii_param_1];
	ld.param.u32 	%r76, [_Z20avgpool2d_bwd_kernelPKfPfiiiiiiiiiiiibbii_param_2];
	ld.param.u32 	%r77, [_Z20avgpool2d_bwd_kernelPKfPfiiiiiiiiiiiibbii_param_3];
	ld.param.u32 	%r64, [_Z20avgpool2d_bwd_kernelPKfPfiiiiiiiiiiiibbii_param_4];
	ld.param.u32 	%r65, [_Z20avgpool2d_bwd_kernelPKfPfiiiiiiiiiiiibbii_param_5];
	ld.param.u32 	%r66, [_Z20avgpool2d_bwd_kernelPKfPfiiiiiiiiiiiibbii_param_6];
	ld.param.u32 	%r67, [_Z20avgpool2d_bwd_kernelPKfPfiiiiiiiiiiiibbii_param_7];
	ld.param.u32 	%r68, [_Z20avgpool2d_bwd_kernelPKfPfiiiiiiiiiiiibbii_param_8];
	ld.param.u32 	%r69, [_Z20avgpool2d_bwd_kernelPKfPfiiiiiiiiiiiibbii_param_9];
	ld.param.u32 	%r70, [_Z20avgpool2d_bwd_kernelPKfPfiiiiiiiiiiiibbii_param_10];
	ld.param.u32 	%r71, [_Z20avgpool2d_bwd_kernelPKfPfiiiiiiiiiiiibbii_param_11];
	ld.param.u32 	%r72, [_Z20avgpool2d_bwd_kernelPKfPfiiiiiiiiiiiibbii_param_12];
	ld.param.u32 	%r73, [_Z20avgpool2d_bwd_kernelPKfPfiiiiiiiiiiiibbii_param_13];
	ld.param.s8 	%rs1, [_Z20avgpool2d_bwd_kernelPKfPfiiiiiiiiiiiibbii_param_15];
	ld.param.u32 	%r74, [_Z20avgpool2d_bwd_kernelPKfPfiiiiiiiiiiiibbii_param_16];
	ld.param.u32 	%r75, [_Z20avgpool2d_bwd_kernelPKfPfiiiiiiiiiiiibbii_param_17];
	cvta.to.global.u64 	%rd1, %rd3;
	mul.lo.s32 	%r78, %r77, %r76;
	mul.lo.s32 	%r79, %r78, %r74;
	mul.lo.s32 	%r80, %r79, %r75;
	mov.u32 	%r81, %ctaid.x;
	mov.u32 	%r82, %ntid.x;
	mov.u32 	%r83, %tid.x;
	mad.lo.s32 	%r1, %r81, %r82, %r83;
	setp.ge.s32 	%p2, %r1, %r80;
	@%p2 bra 	$L__BB3_36;
	div.s32 	%r85, %r1, %r75;
	mul.lo.s32 	%r86, %r85, %r75;
	sub.s32 	%r2, %r1, %r86;
	div.s32 	%r4, %r85, %r74;
	mul.lo.s32 	%r87, %r4, %r74;
	sub.s32 	%r3, %r85, %r87;
	mul.lo.s32 	%r88, %r3, %r68;
	sub.s32 	%r5, %r88, %r70;
	mul.lo.s32 	%r6, %r2, %r69;
	sub.s32 	%r7, %r6, %r71;
	setp.lt.s32 	%p3, %r66, 1;
	mov.b32 	%r132, 0;
	@%p3 bra 	$L__BB3_12;
	setp.lt.s32 	%p4, %r67, 1;
	@%p4 bra 	$L__BB3_12;
	and.b32  	%r8, %r67, 3;
	and.b32  	%r9, %r67, 2147483644;
	mov.b32 	%r125, 0;
	mov.u32 	%r132, %r125;
$L__BB3_4:
	setp.lt.u32 	%p5, %r67, 4;
	mad.lo.s32 	%r93, %r125, %r72, %r5;
	setp.gt.s32 	%p6, %r93, -1;
	setp.lt.s32 	%p7, %r93, %r64;
	and.pred  	%p1, %p6, %p7;
	mov.b32 	%r130, 0;
	@%p5 bra 	$L__BB3_7;
	mov.b32 	%r127, 0;
$L__BB3_6:
	setp.ne.s16 	%p8, %rs1, 0;
	mad.lo.s32 	%r95, %r127, %r73, %r7;
	setp.gt.s32 	%p9, %r95, -1;
	setp.lt.s32 	%p10, %r95, %r65;
	and.pred  	%p11, %p9, %p10;
	and.pred  	%p13, %p1, %p11;
	or.pred  	%p14, %p8, %p13;
	selp.u32 	%r96, 1, 0, %p14;
	add.s32 	%r97, %r132, %r96;
	add.s32 	%r98, %r95, %r73;
	setp.gt.s32 	%p15, %r98, -1;
	setp.lt.s32 	%p16, %r98, %r65;
	and.pred  	%p17, %p15, %p16;
	and.pred  	%p19, %p1, %p17;
	or.pred  	%p20, %p8, %p19;
	selp.u32 	%r99, 1, 0, %p20;
	add.s32 	%r100, %r97, %r99;
	add.s32 	%r101, %r98, %r73;
	setp.gt.s32 	%p21, %r101, -1;
	setp.lt.s32 	%p22, %r101, %r65;
	and.pred  	%p23, %p21, %p22;
	and.pred  	%p25, %p1, %p23;
	or.pred  	%p26, %p8, %p25;
	selp.u32 	%r102, 1, 0, %p26;
	add.s32 	%r103, %r100, %r102;
	add.s32 	%r104, %r101, %r73;
	setp.gt.s32 	%p27, %r104, -1;
	setp.lt.s32 	%p28, %r104, %r65;
	and.pred  	%p29, %p27, %p28;
	and.pred  	%p31, %p1, %p29;
	or.pred  	%p32, %p8, %p31;
	selp.u32 	%r105, 1, 0, %p32;
	add.s32 	%r132, %r103, %r105;
	add.s32 	%r127, %r127, 4;
	setp.ne.s32 	%p33, %r127, %r9;
	mov.u32 	%r130, %r9;
	@%p33 bra 	$L__BB3_6;
$L__BB3_7:
	setp.eq.s32 	%p34, %r8, 0;
	@%p34 bra 	$L__BB3_11;
	setp.eq.s32 	%p35, %r8, 1;
	setp.ne.s16 	%p36, %rs1, 0;
	mad.lo.s32 	%r19, %r130, %r73, %r7;
	setp.gt.s32 	%p37, %r19, -1;
	setp.lt.s32 	%p38, %r19, %r65;
	and.pred  	%p39, %p37, %p38;
	and.pred  	%p41, %p1, %p39;
	or.pred  	%p42, %p36, %p41;
	selp.u32 	%r106, 1, 0, %p42;
	add.s32 	%r132, %r132, %r106;
	@%p35 bra 	$L__BB3_11;
	setp.eq.s32 	%p43, %r8, 2;
	add.s32 	%r21, %r19, %r73;
	setp.gt.s32 	%p45, %r21, -1;
	setp.lt.s32 	%p46, %r21, %r65;
	and.pred  	%p47, %p45, %p46;
	and.pred  	%p48, %p1, %p47;
	or.pred  	%p49, %p36, %p48;
	selp.u32 	%r107, 1, 0, %p49;
	add.s32 	%r132, %r132, %r107;
	@%p43 bra 	$L__BB3_11;
	setp.ne.s16 	%p50, %rs1, 0;
	add.s32 	%r108, %r21, %r73;
	setp.gt.s32 	%p51, %r108, -1;
	setp.lt.s32 	%p52, %r108, %r65;
	and.pred  	%p53, %p51, %p52;
	and.pred  	%p54, %p1, %p53;
	or.pred  	%p55, %p50, %p54;
	selp.u32 	%r109, 1, 0, %p55;
	add.s32 	%r132, %r132, %r109;
$L__BB3_11:
	add.s32 	%r125, %r125, 1;
	setp.ne.s32 	%p56, %r125, %r66;
	@%p56 bra 	$L__BB3_4;
$L__BB3_12:
	setp.lt.s32 	%p57, %r66, 1;
	max.u32 	%r110, %r132, 1;
	mad.lo.s32 	%r111, %r4, %r74, %r3;
	mad.lo.s32 	%r112, %r111, %r75, %r2;
	cvta.to.global.u64 	%rd4, %rd2;
	mul.wide.s32 	%rd5, %r112, 4;
	add.s64 	%rd6, %rd4, %rd5;
	ld.global.nc.f32 	%f2, [%rd6];
	cvt.rn.f32.s32 	%f3, %r110;
	div.rn.f32 	%f1, %f2, %f3;
	@%p57 bra 	$L__BB3_36;
	and.b32  	%r27, %r67, 3;
	and.b32  	%r114, %r67, 2147483644;
	neg.s32 	%r28, %r114;
	add.s32 	%r115, %r73, %r6;
	sub.s32 	%r29, %r115, %r71;
	shl.b32 	%r116, %r73, 1;
	add.s32 	%r117, %r6, %r116;
	sub.s32 	%r30, %r117, %r71;
	mad.lo.s32 	%r118, %r73, 3, %r6;
	sub.s32 	%r31, %r118, %r71;
	mul.lo.s32 	%r32, %r4, %r64;
	mov.b32 	%r134, 0;
$L__BB3_14:
	setp.lt.s32 	%p58, %r67, 1;
	mad.lo.s32 	%r34, %r134, %r72, %r5;
	setp.lt.s32 	%p59, %r34, 0;
	setp.ge.s32 	%p60, %r34, %r64;
	or.pred  	%p61, %p59, %p58;
	or.pred  	%p62, %p61, %p60;
	@%p62 bra 	$L__BB3_35;
	setp.lt.u32 	%p63, %r67, 4;
	add.s32 	%r120, %r34, %r32;
	mul.lo.s32 	%r35, %r120, %r65;
	mov.b32 	%r144, 0;
	@%p63 bra 	$L__BB3_26;
	add.s32 	%r141, %r29, %r35;
	add.s32 	%r139, %r30, %r35;
	add.s32 	%r137, %r31, %r35;
	add.s32 	%r136, %r7, %r35;
	mov.u32 	%r135, %r7;
	mov.u32 	%r138, %r31;
	mov.u32 	%r140, %r30;
	mov.u32 	%r142, %r29;
	mov.u32 	%r143, %r28;
$L__BB3_17:
	setp.lt.s32 	%p64, %r135, 0;
	setp.ge.s32 	%p65, %r135, %r65;
	or.pred  	%p66, %p64, %p65;
	@%p66 bra 	$L__BB3_19;
	mul.wide.s32 	%rd7, %r136, 4;
	add.s64 	%rd8, %rd1, %rd7;
	atom.global.add.f32 	%f4, [%rd8], %f1;
$L__BB3_19:
	setp.lt.s32 	%p67, %r142, 0;
	setp.ge.s32 	%p68, %r142, %r65;
	or.pred  	%p69, %p67, %p68;
	@%p69 bra 	$L__BB3_21;
	mul.wide.s32 	%rd9, %r141, 4;
	add.s64 	%rd10, %rd1, %rd9;
	atom.global.add.f32 	%f5, [%rd10], %f1;
$L__BB3_21:
	setp.lt.s32 	%p70, %r140, 0;
	setp.ge.s32 	%p71, %r140, %r65;
	or.pred  	%p72, %p70, %p71;
	@%p72 bra 	$L__BB3_23;
	mul.wide.s32 	%rd11, %r139, 4;
	add.s64 	%rd12, %rd1, %rd11;
	atom.global.add.f32 	%f6, [%rd12], %f1;
$L__BB3_23:
	setp.lt.s32 	%p73, %r138, 0;
	setp.ge.s32 	%p74, %r138, %r65;
	or.pred  	%p75, %p73, %p74;
	@%p75 bra 	$L__BB3_25;
	mul.wide.s32 	%rd13, %r137, 4;
	add.s64 	%rd14, %rd1, %rd13;
	atom.global.add.f32 	%f7, [%rd14], %f1;
$L__BB3_25:
	and.b32  	%r144, %r67, 2147483644;
	add.s32 	%r143, %r143, 4;
	shl.b32 	%r121, %r73, 2;
	add.s32 	%r142, %r142, %r121;
	add.s32 	%r141, %r141, %r121;
	add.s32 	%r140, %r140, %r121;
	add.s32 	%r139, %r139, %r121;
	add.s32 	%r138, %r138, %r121;
	add.s32 	%r137, %r137, %r121;
	add.s32 	%r136, %r136, %r121;
	add.s32 	%r135, %r135, %r121;
	setp.ne.s32 	%p76, %r143, 0;
	@%p76 bra 	$L__BB3_17;
$L__BB3_26:
	setp.eq.s32 	%p77, %r27, 0;
	@%p77 bra 	$L__BB3_35;
	mad.lo.s32 	%r60, %r144, %r73, %r7;
	setp.lt.s32 	%p78, %r60, 0;
	setp.ge.s32 	%p79, %r60, %r65;
	or.pred  	%p80, %p78, %p79;
	@%p80 bra 	$L__BB3_29;
	add.s32 	%r122, %r60, %r35;
	mul.wide.s32 	%rd15, %r122, 4;
	add.s64 	%rd16, %rd1, %rd15;
	atom.global.add.f32 	%f8, [%rd16], %f1;
$L__BB3_29:
	setp.eq.s32 	%p81, %r27, 1;
	@%p81 bra 	$L__BB3_35;
	add.s32 	%r61, %r60, %r73;
	setp.lt.s32 	%p82, %r61, 0;
	setp.ge.s32 	%p83, %r61, %r65;
	or.pred  	%p84, %p82, %p83;
	@%p84 bra 	$L__BB3_32;
	add.s32 	%r123, %r61, %r35;
	mul.wide.s32 	%rd17, %r123, 4;
	add.s64 	%rd18, %rd1, %rd17;
	atom.global.add.f32 	%f9, [%rd18], %f1;
$L__BB3_32:
	setp.eq.s32 	%p85, %r27, 2;
	@%p85 bra 	$L__BB3_35;
	add.s32 	%r62, %r61, %r73;
	setp.lt.s32 	%p86, %r62, 0;
	setp.ge.s32 	%p87, %r62, %r65;
	or.pred  	%p88, %p86, %p87;
	@%p88 bra 	$L__BB3_35;
	add.s32 	%r124, %r62, %r35;
	mul.wide.s32 	%rd19, %r124, 4;
	add.s64 	%rd20, %rd1, %rd19;
	atom.global.add.f32 	%f10, [%rd20], %f1;
$L__BB3_35:
	add.s32 	%r134, %r134, 1;
	setp.ne.s32 	%p89, %r134, %r66;
	@%p89 bra 	$L__BB3_14;
$L__BB3_36:
	ret;

}


// ===== COMPILED SASS (sm_100) =====

	.target	sm_100

	.elftype	@"ET_EXEC"


//--------------------- .note.nv.tkinfo           --------------------------
	.section	.note.nv.tkinfo,"",@"SHT_NOTE"
	.sectionflags	@"SHF_NOTE_NV_TKINFO"
	.tkinfo
        /*0018*/ 	.word	0x00000002
        /*0030*/ 	.string	""
        /*0030*/ 	.string	"ptxas"
        /*0030*/ 	.string	"Cuda compilation tools, release 13.0, V13.0.88"
        /*0030*/ 	.string	"Build cuda_13.0.r13.0/compiler.36424714_0"
        /*0030*/ 	.string	"-arch sm_100 -m 64 "



//--------------------- .note.nv.cuinfo           --------------------------
	.section	.note.nv.cuinfo,"",@"SHT_NOTE"
	.sectionflags	@"SHF_NOTE_NV_CUINFO"
        /*0018*/ 	.short	0x0002
        /*001a*/ 	.short	0x0064
        /*001c*/ 	.short	0x0082
	.zero		2


//--------------------- .nv.info                  --------------------------
	.section	.nv.info,"",@"SHT_CUDA_INFO"
	.align	4


	//----- nvinfo : EIATTR_REGCOUNT
	.align		4
        /*0000*/ 	.byte	0x04, 0x2f
        /*0002*/ 	.short	(.L_1 - .L_0)
	.align		4
.L_0:
        /*0004*/ 	.word	index@(_Z20maxpool2d_fwd_kernelPKfPfPiiiiiiiiiiiiibii)
        /*0008*/ 	.word	0x00000038


	//----- nvinfo : EIATTR_FRAME_SIZE
	.align		4
.L_1:
        /*000c*/ 	.byte	0x04, 0x11
        /*000e*/ 	.short	(.L_3 - .L_2)
	.align		4
.L_2:
        /*0010*/ 	.word	index@(_Z20maxpool2d_fwd_kernelPKfPfPiiiiiiiiiiiiibii)
        /*0014*/ 	.word	0x00000000


	//----- nvinfo : EIATTR_REGCOUNT
	.align		4
.L_3:
        /*0018*/ 	.byte	0x04, 0x2f
        /*001a*/ 	.short	(.L_5 - .L_4)
	.align		4
.L_4:
        /*001c*/ 	.word	index@(_Z20maxpool2d_bwd_kernelPKfPKiPfiiiiiiiiiiiibii)
        /*0020*/ 	.word	0x00000013


	//----- nvinfo : EIATTR_FRAME_SIZE
	.align		4
.L_5:
        /*0024*/ 	.byte	0x04, 0x11
        /*0026*/ 	.short	(.L_7 - .L_6)
	.align		4
.L_6:
        /*0028*/ 	.word	index@(_Z20maxpool2d_bwd_kernelPKfPKiPfiiiiiiiiiiiibii)
        /*002c*/ 	.word	0x00000000


	//----- nvinfo : EIATTR_REGCOUNT
	.align		4
.L_7:
        /*0030*/ 	.byte	0x04, 0x2f
        /*0032*/ 	.short	(.L_9 - .L_8)
	.align		4
.L_8:
        /*0034*/ 	.word	index@(_Z20avgpool2d_fwd_kernelPKfPfiiiiiiiiiiiibbii)
        /*0038*/ 	.word	0x00000028


	//----- nvinfo : EIATTR_FRAME_SIZE
	.align		4
.L_9:
        /*003c*/ 	.byte	0x04, 0x11
        /*003e*/ 	.short	(.L_11 - .L_10)
	.align		4
.L_10:
        /*0040*/ 	.word	index@($__internal_1_$__cuda_sm3x_div_rn_noftz_f32_slowpath)
        /*0044*/ 	.word	0x00000000


	//----- nvinfo : EIATTR_FRAME_SIZE
	.align		4
.L_11:
        /*0048*/ 	.byte	0x04, 0x11
        /*004a*/ 	.short	(.L_13 - .L_12)
	.align		4
.L_12:
        /*004c*/ 	.word	index@(_Z20avgpool2d_fwd_kernelPKfPfiiiiiiiiiiiibbii)
        /*0050*/ 	.word	0x00000000


	//----- nvinfo : EIATTR_REGCOUNT
	.align		4
.L_13:
        /*0054*/ 	.byte	0x04, 0x2f
        /*0056*/ 	.short	(.L_15 - .L_14)
	.align		4
.L_14:
        /*0058*/ 	.word	index@(_Z20avgpool2d_bwd_kernelPKfPfiiiiiiiiiiiibbii)
        /*005c*/ 	.word	0x0000001a


	//----- nvinfo : EIATTR_FRAME_SIZE
	.align		4
.L_15:
        /*0060*/ 	.byte	0x04, 0x11
        /*0062*/ 	.short	(.L_17 - .L_16)
	.align		4
.L_16:
        /*0064*/ 	.word	index@($__internal_0_$__cuda_sm3x_div_rn_noftz_f32_slowpath)
        /*0068*/ 	.word	0x00000000


	//----- nvinfo : EIATTR_FRAME_SIZE
	.align		4
.L_17:
        /*006c*/ 	.byte	0x04, 0x11
        /*006e*/ 	.short	(.L_19 - .L_18)
	.align		4
.L_18:
        /*0070*/ 	.word	index@(_Z20avgpool2d_bwd_kernelPKfPfiiiiiiiiiiiibbii)
        /*0074*/ 	.word	0x00000000


	//----- nvinfo : EIATTR_MIN_STACK_SIZE
	.align		4
.L_19:
        /*0078*/ 	.byte	0x04, 0x12
        /*007a*/ 	.short	(.L_21 - .L_20)
	.align		4
.L_20:
        /*007c*/ 	.word	index@(_Z20avgpool2d_bwd_kernelPKfPfiiiiiiiiiiiibbii)
        /*0080*/ 	.word	0x00000000


	//----- nvinfo : EIATTR_MIN_STACK_SIZE
	.align		4
.L_21:
        /*0084*/ 	.byte	0x04, 0x12
        /*0086*/ 	.short	(.L_23 - .L_22)
	.align		4
.L_22:
        /*0088*/ 	.word	index@(_Z20avgpool2d_fwd_kernelPKfPfiiiiiiiiiiiibbii)
        /*008c*/ 	.word	0x00000000


	//----- nvinfo : EIATTR_MIN_STACK_SIZE
	.align		4
.L_23:
        /*0090*/ 	.byte	0x04, 0x12
        /*0092*/ 	.short	(.L_25 - .L_24)
	.align		4
.L_24:
        /*0094*/ 	.word	index@(_Z20maxpool2d_bwd_kernelPKfPKiPfiiiiiiiiiiiibii)
        /*0098*/ 	.word	0x00000000


	//----- nvinfo : EIATTR_MIN_STACK_SIZE
	.align		4
.L_25:
        /*009c*/ 	.byte	0x04, 0x12
        /*009e*/ 	.short	(.L_27 - .L_26)
	.align		4
.L_26:
        /*00a0*/ 	.word	index@(_Z20maxpool2d_fwd_kernelPKfPfPiiiiiiiiiiiiibii)
        /*00a4*/ 	.word	0x00000000
.L_27:


//--------------------- .nv.compat                --------------------------
	.section	.nv.compat,"",@"SHT_CUDA_COMPAT_INFO"
	.align	4
        /*0000*/ 	.byte	0x02, 0x09, 0x00, 0x00, 0x02, 0x02, 0x01, 0x00, 0x02, 0x05, 0x05, 0x00, 0x03, 0x07, 0x01, 0x01
        /*0010*/ 	.byte	0x02, 0x03, 0x00, 0x00, 0x02, 0x06, 0x01, 0x00, 0x04, 0x0b, 0x08, 0x00, 0x01, 0x00, 0x00, 0x00
        /*0020*/ 	.byte	0x00, 0x00, 0x00, 0x00


//--------------------- .nv.info._Z20avgpool2d_bwd_kernelPKfPfiiiiiiiiiiiibbii --------------------------
	.section	.nv.info._Z20avgpool2d_bwd_kernelPKfPfiiiiiiiiiiiibbii,"",@"SHT_CUDA_INFO"
	.sectionflags	@""
	.align	4


	//----- nvinfo : EIATTR_CUDA_API_VERSION
	.align		4
        /*0000*/ 	.byte	0x04, 0x37
        /*0002*/ 	.short	(.L_29 - .L_28)
.L_28:
        /*0004*/ 	.word	0x00000082


	//----- nvinfo : EIATTR_KPARAM_INFO
	.align		4
.L_29:
        /*0008*/ 	.byte	0x04, 0x17
        /*000a*/ 	.short	(.L_31 - .L_30)
.L_30:
        /*000c*/ 	.word	0x00000000
        /*0010*/ 	.short	0x0011
        /*0012*/ 	.short	0x0048
        /*0014*/ 	.byte	0x00, 0xf0, 0x11, 0x00


	//----- nvinfo : EIATTR_KPARAM_INFO
	.align		4
.L_31:
        /*0018*/ 	.byte	0x04, 0x17
        /*001a*/ 	.short	(.L_33 - .L_32)
.L_32:
        /*001c*/ 	.word	0x00000000
        /*0020*/ 	.short	0x0010
        /*0022*/ 	.short	0x0044
        /*0024*/ 	.byte	0x00, 0xf0, 0x11, 0x00


	//----- nvinfo : EIATTR_KPARAM_INFO
	.align		4
.L_33:
        /*0028*/ 	.byte	0x04, 0x17
        /*002a*/ 	.short	(.L_35 - .L_34)
.L_34:
        /*002c*/ 	.word	0x00000000
        /*0030*/ 	.short	0x000f
        /*0032*/ 	.short	0x0041
        /*0034*/ 	.byte	0x00, 0xf0, 0x05, 0x00


	//----- nvinfo : EIATTR_KPARAM_INFO
	.align		4
.L_35:
        /*0038*/ 	.byte	0x04, 0x17
        /*003a*/ 	.short	(.L_37 - .L_36)
.L_36:
        /*003c*/ 	.word	0x00000000
        /*0040*/ 	.short	0x000e
        /*0042*/ 	.short	0x0040
        /*0044*/ 	.byte	0x00, 0xf0, 0x05, 0x00


	//----- nvinfo : EIATTR_KPARAM_INFO
	.align		4
.L_37:
        /*0048*/ 	.byte	0x04, 0x17
        /*004a*/ 	.short	(.L_39 - .L_38)
.L_38:
        /*004c*/ 	.word	0x00000000
        /*0050*/ 	.short	0x000d
        /*0052*/ 	.short	0x003c
        /*0054*/ 	.byte	0x00, 0xf0, 0x11, 0x00


	//----- nvinfo : EIATTR_KPARAM_INFO
	.align		4
.L_39:
        /*0058*/ 	.byte	0x04, 0x17
        /*005a*/ 	.short	(.L_41 - .L_40)
.L_40:
        /*005c*/ 	.word	0x00000000
        /*0060*/ 	.short	0x000c
        /*0062*/ 	.short	0x0038
        /*0064*/ 	.byte	0x00, 0xf0, 0x11, 0x00


	//----- nvinfo : EIATTR_KPARAM_INFO
	.align		4
.L_41:
        /*0068*/ 	.byte	0x04, 0x17
        /*006a*/ 	.short	(.L_43 - .L_42)
.L_42:
        /*006c*/ 	.word	0x00000000
        /*0070*/ 	.short	0x000b
        /*0072*/ 	.short	0x0034
        /*0074*/ 	.byte	0x00, 0xf0, 0x11, 0x00


	//----- nvinfo : EIATTR_KPARAM_INFO
	.align		4
.L_43:
        /*0078*/ 	.byte	0x04, 0x17
        /*007a*/ 	.short	(.L_45 - .L_44)
.L_44:
        /*007c*/ 	.word	0x00000000
        /*0080*/ 	.short	0x000a
        /*0082*/ 	.short	0x0030
        /*0084*/ 	.byte	0x00, 0xf0, 0x11, 0x00


	//----- nvinfo : EIATTR_KPARAM_INFO
	.align		4
.L_45:
        /*0088*/ 	.byte	0x04, 0x17
        /*008a*/ 	.short	(.L_47 - .L_46)
.L_46:
        /*008c*/ 	.word	0x00000000
        /*0090*/ 	.short	0x0009
        /*0092*/ 	.short	0x002c
        /*0094*/ 	.byte	0x00, 0xf0, 0x11, 0x00


	//----- nvinfo : EIATTR_KPARAM_INFO
	.align		4
.L_47:
        /*0098*/ 	.byte	0x04, 0x17
        /*009a*/ 	.short	(.L_49 - .L_48)
.L_48:
        /*009c*/ 	.word	0x00000000
        /*00a0*/ 	.short	0x0008
        /*00a2*/ 	.short	0x0028
        /*00a4*/ 	.byte	0x00, 0xf0, 0x11, 0x00


	//----- nvinfo : EIATTR_KPARAM_INFO
	.align		4
.L_49:
        /*00a8*/ 	.byte	0x04, 0x17
        /*00aa*/ 	.short	(.L_51 - .L_50)
.L_50:
        /*00ac*/ 	.word	0x00000000
        /*00b0*/ 	.short	0x0007
        /*00b2*/ 	.short	0x0024
        /*00b4*/ 	.byte	0x00, 0xf0, 0x11, 0x00


	//----- nvinfo : EIATTR_KPARAM_INFO
	.align		4
.L_51:
        /*00b8*/ 	.byte	0x04, 0x17
        /*00ba*/ 	.short	(.L_53 - .L_52)
.L_52:
        /*00bc*/ 	.word	0x00000000
        /*00c0*/ 	.short	0x0006
        /*00c2*/ 	.short	0x0020
        /*00c4*/ 	.byte	0x00, 0xf0, 0x11, 0x00


	//----- nvinfo : EIATTR_KPARAM_INFO
	.align		4
.L_53:
        /*00c8*/ 	.byte	0x04, 0x17
        /*00ca*/ 	.short	(.L_55 - .L_54)
.L_54:
        /*00cc*/ 	.word	0x00000000
        /*00d0*/ 	.short	0x0005
        /*00d2*/ 	.short	0x001c
        /*00d4*/ 	.byte	0x00, 0xf0, 0x11, 0x00


	//----- nvinfo : EIATTR_KPARAM_INFO
	.align		4
.L_55:
        /*00d8*/ 	.byte	0x04, 0x17
        /*00da*/ 	.short	(.L_57 - .L_56)
.L_56:
        /*00dc*/ 	.word	0x00000000
        /*00e0*/ 	.short	0x0004
        /*00e2*/ 	.short	0x0018
        /*00e4*/ 	.byte	0x00, 0xf0, 0x11, 0x00


	//----- nvinfo : EIATTR_KPARAM_INFO
	.align		4
.L_57:
        /*00e8*/ 	.byte	0x04, 0x17
        /*00ea*/ 	.short	(.L_59 - .L_58)
.L_58:
        /*00ec*/ 	.word	0x00000000
        /*00f0*/ 	.short	0x0003
        /*00f2*/ 	.short	0x0014
        /*00f4*/ 	.byte	0x00, 0xf0, 0x11, 0x00


	//----- nvinfo : EIATTR_KPARAM_INFO
	.align		4
.L_59:
        /*00f8*/ 	.byte	0x04, 0x17
        /*00fa*/ 	.short	(.L_61 - .L_60)
.L_60:
        /*00fc*/ 	.word	0x00000000
        /*0100*/ 	.short	0x0002
        /*0102*/ 	.short	0x0010
        /*0104*/ 	.byte	0x00, 0xf0, 0x11, 0x00


	//----- nvinfo : EIATTR_KPARAM_INFO
	.align		4
.L_61:
        /*0108*/ 	.byte	0x04, 0x17
        /*010a*/ 	.short	(.L_63 - .L_62)
.L_62:
        /*010c*/ 	.word	0x00000000
        /*0110*/ 	.short	0x0001
        /*0112*/ 	.short	0x0008
        /*0114*/ 	.byte	0x00, 0xf5, 0x21, 0x00


	//----- nvinfo : EIATTR_KPARAM_INFO
	.align		4
.L_63:
        /*0118*/ 	.byte	0x04, 0x17
        /*011a*/ 	.short	(.L_65 - .L_64)
.L_64:
        /*011c*/ 	.word	0x00000000
        /*0120*/ 	.short	0x0000
        /*0122*/ 	.short	0x0000
        /*0124*/ 	.byte	0x00, 0xf5, 0x21, 0x00


	//----- nvinfo : EIATTR_SPARSE_MMA_MASK
	.align		4
.L_65:
        /*0128*/ 	.byte	0x03, 0x50
        /*012a*/ 	.short	0x0000


	//----- nvinfo : EIATTR_MAXREG_COUNT
	.align		4
        /*012c*/ 	.byte	0x03, 0x1b
        /*012e*/ 	.short	0x00ff


	//----- nvinfo : EIATTR_MERCURY_ISA_VERSION
	.align		4
        /*0130*/ 	.byte	0x03, 0x5f
        /*0132*/ 	.short	0x0101


	//----- nvinfo : EIATTR_VRC_CTA_INIT_COUNT
	.align		4
        /*0134*/ 	.byte	0x02, 0x4a
	.zero		1
	.zero		1


	//----- nvinfo : EIATTR_EXIT_INSTR_OFFSETS
	.align		4
        /*0138*/ 	.byte	0x04, 0x1c
        /*013a*/ 	.short	(.L_67 - .L_66)


	//   ....[0]....
.L_66:
        /*013c*/ 	.word	0x000000c0


	//   ....[1]....
        /*0140*/ 	.word	0x00000b80


	//   ....[2]....
        /*0144*/ 	.word	0x000012f0


	//----- nvinfo : EIATTR_CRS_STACK_SIZE
	.align		4
.L_67:
        /*0148*/ 	.byte	0x04, 0x1e
        /*014a*/ 	.short	(.L_69 - .L_68)
.L_68:
        /*014c*/ 	.word	0x00000000


	//----- nvinfo : EIATTR_CBANK_PARAM_SIZE
	.align		4
.L_69:
        /*0150*/ 	.byte	0x03, 0x19
        /*0152*/ 	.short	0x004c


	//----- nvinfo : EIATTR_PARAM_CBANK
	.align		4
        /*0154*/ 	.byte	0x04, 0x0a
        /*0156*/ 	.short	(.L_71 - .L_70)
	.align		4
.L_70:
        /*0158*/ 	.word	index@(.nv.constant0._Z20avgpool2d_bwd_kernelPKfPfiiiiiiiiiiiibbii)
        /*015c*/ 	.short	0x0380
        /*015e*/ 	.short	0x004c


	//----- nvinfo : EIATTR_SW_WAR
	.align		4
.L_71:
        /*0160*/ 	.byte	0x04, 0x36
        /*0162*/ 	.short	(.L_73 - .L_72)
.L_72:
        /*0164*/ 	.word	0x00000008
.L_73:


//--------------------- .nv.info._Z20avgpool2d_fwd_kernelPKfPfiiiiiiiiiiiibbii --------------------------
	.section	.nv.info._Z20avgpool2d_fwd_kernelPKfPfiiiiiiiiiiiibbii,"",@"SHT_CUDA_INFO"
	.sectionflags	@""
	.align	4


	//----- nvinfo : EIATTR_CUDA_API_VERSION
	.align		4
        /*0000*/ 	.byte	0x04, 0x37
        /*0002*/ 	.short	(.L_75 - .L_74)
.L_74:
        /*0004*/ 	.word	0x00000082


	//----- nvinfo : EIATTR_KPARAM_INFO
	.align		4
.L_75:
        /*0008*/ 	.byte	0x04, 0x17
        /*000a*/ 	.short	(.L_77 - .L_76)
.L_76:
        /*000c*/ 	.word	0x00000000
        /*0010*/ 	.short	0x0011
        /*0012*/ 	.short	0x0048
        /*0014*/ 	.byte	0x00, 0xf0, 0x11, 0x00


	//----- nvinfo : EIATTR_KPARAM_INFO
	.align		4
.L_77:
        /*0018*/ 	.byte	0x04, 0x17
        /*001a*/ 	.short	(.L_79 - .L_78)
.L_78:
        /*001c*/ 	.word	0x00000000
        /*0020*/ 	.short	0x0010
        /*0022*/ 	.short	0x0044
        /*0024*/ 	.byte	0x00, 0xf0, 0x11, 0x00


	//----- nvinfo : EIATTR_KPARAM_INFO
	.align		4
.L_79:
        /*0028*/ 	.byte	0x04, 0x17
        /*002a*/ 	.short	(.L_81 - .L_80)
.L_80:
        /*002c*/ 	.word	0x00000000
        /*0030*/ 	.short	0x000f
        /*0032*/ 	.short	0x0041
        /*0034*/ 	.byte	0x00, 0xf0, 0x05, 0x00


	//----- nvinfo : EIATTR_KPARAM_INFO
	.align		4
.L_81:
        /*0038*/ 	.byte	0x04, 0x17
        /*003a*/ 	.short	(.L_83 - .L_82)
.L_82:
        /*003c*/ 	.word	0x00000000
        /*0040*/ 	.short	0x000e
        /*0042*/ 	.short	0x0040
        /*0044*/ 	.byte	0x00, 0xf0, 0x05, 0x00


	//----- nvinfo : EIATTR_KPARAM_INFO
	.align		4
.L_83:
        /*0048*/ 	.byte	0x04, 0x17
        /*004a*/ 	.short	(.L_85 - .L_84)
.L_84:
        /*004c*/ 	.word	0x00000000
        /*0050*/ 	.short	0x000d
        /*0052*/ 	.short	0x003c
        /*0054*/ 	.byte	0x00, 0xf0, 0x11, 0x00


	//----- nvinfo : EIATTR_KPARAM_INFO
	.align		4
.L_85:
        /*0058*/ 	.byte	0x04, 0x17
        /*005a*/ 	.short	(.L_87 - .L_86)
.L_86:
        /*005c*/ 	.word	0x00000000
        /*0060*/ 	.short	0x000c
        /*0062*/ 	.short	0x0038
        /*0064*/ 	.byte	0x00, 0xf0, 0x11, 0x00


	//----- nvinfo : EIATTR_KPARAM_INFO
	.align		4
.L_87:
        /*0068*/ 	.byte	0x04, 0x17
        /*006a*/ 	.short	(.L_89 - .L_88)
.L_88:
        /*006c*/ 	.word	0x00000000
        /*0070*/ 	.short	0x000b
        /*0072*/ 	.short	0x0034
        /*0074*/ 	.byte	0x00, 0xf0, 0x11, 0x00


	//----- nvinfo : EIATTR_KPARAM_INFO
	.align		4
.L_89:
        /*0078*/ 	.byte	0x04, 0x17
        /*007a*/ 	.short	(.L_91 - .L_90)
.L_90:
        /*007c*/ 	.word	0x00000000
        /*0080*/ 	.short	0x000a
        /*0082*/ 	.short	0x0030
        /*0084*/ 	.byte	0x00, 0xf0, 0x11, 0x00


	//----- nvinfo : EIATTR_KPARAM_INFO
	.align		4
.L_91:
        /*0088*/ 	.byte	0x04, 0x17
        /*008a*/ 	.short	(.L_93 - .L_92)
.L_92:
        /*008c*/ 	.word	0x00000000
        /*0090*/ 	.short	0x0009
        /*0092*/ 	.short	0x002c
        /*0094*/ 	.byte	0x00, 0xf0, 0x11, 0x00


	//----- nvinfo : EIATTR_KPARAM_INFO
	.align		4
.L_93:
        /*0098*/ 	.byte	0x04, 0x17
        /*009a*/ 	.short	(.L_95 - .L_94)
.L_94:
        /*009c*/ 	.word	0x00000000
        /*00a0*/ 	.short	0x0008
        /*00a2*/ 	.short	0x0028
        /*00a4*/ 	.byte	0x00, 0xf0, 0x11, 0x00


	//----- nvinfo : EIATTR_KPARAM_INFO
	.align		4
.L_95:
        /*00a8*/ 	.byte	0x04, 0x17
        /*00aa*/ 	.short	(.L_97 - .L_96)
.L_96:
        /*00ac*/ 	.word	0x00000000
        /*00b0*/ 	.short	0x0007
        /*00b2*/ 	.short	0x0024
        /*00b4*/ 	.byte	0x00, 0xf0, 0x11, 0x00


	//----- nvinfo : EIATTR_KPARAM_INFO
	.align		4
.L_97:
        /*00b8*/ 	.byte	0x04, 0x17
        /*00ba*/ 	.short	(.L_99 - .L_98)
.L_98:
        /*00bc*/ 	.word	0x00000000
        /*00c0*/ 	.short	0x0006
        /*00c2*/ 	.short	0x0020
        /*00c4*/ 	.byte	0x00, 0xf0, 0x11, 0x00


	//----- nvinfo : EIATTR_KPARAM_INFO
	.align		4
.L_99:
        /*00c8*/ 	.byte	0x04, 0x17
        /*00ca*/ 	.short	(.L_101 - .L_100)
.L_100:
        /*00cc*/ 	.word	0x00000000
        /*00d0*/ 	.short	0x0005
        /*00d2*/ 	.short	0x001c
        /*00d4*/ 	.byte	0x00, 0xf0, 0x11, 0x00


	//----- nvinfo : EIATTR_KPARAM_INFO
	.align		4
.L_101:
        /*00d8*/ 	.byte	0x04, 0x17
        /*00da*/ 	.short	(.L_103 - .L_102)
.L_102:
        /*00dc*/ 	.word	0x00000000
        /*00e0*/ 	.short	0x0004
        /*00e2*/ 	.short	0x0018
        /*00e4*/ 	.byte	0x00, 0xf0, 0x11, 0x00


	//----- nvinfo : EIATTR_KPARAM_INFO
	.align		4
.L_103:
        /*00e8*/ 	.byte	0x04, 0x17
        /*00ea*/ 	.short	(.L_105 - .L_104)
.L_104:
        /*00ec*/ 	.word	0x00000000
        /*00f0*/ 	.short	0x0003
        /*00f2*/ 	.short	0x0014
        /*00f4*/ 	.byte	0x00, 0xf0, 0x11, 0x00


	//----- nvinfo : EIATTR_KPARAM_INFO
	.align		4
.L_105:
        /*00f8*/ 	.byte	0x04, 0x17
        /*00fa*/ 	.short	(.L_107 - .L_106)
.L_106:
        /*00fc*/ 	.word	0x00000000
        /*0100*/ 	.short	0x0002
        /*0102*/ 	.short	0x0010
        /*0104*/ 	.byte	0x00, 0xf0, 0x11, 0x00


	//----- nvinfo : EIATTR_KPARAM_INFO
	.align		4
.L_107:
        /*0108*/ 	.byte	0x04, 0x17
        /*010a*/ 	.short	(.L_109 - .L_108)
.L_108:
        /*010c*/ 	.word	0x00000000
        /*0110*/ 	.short	0x0001
        /*0112*/ 	.short	0x0008
        /*0114*/ 	.byte	0x00, 0xf5, 0x21, 0x00


	//----- nvinfo : EIATTR_KPARAM_INFO
	.align		4
.L_109:
        /*0118*/ 	.byte	0x04, 0x17
        /*011a*/ 	.short	(.L_111 - .L_110)
.L_110:
        /*011c*/ 	.word	0x00000000
        /*0120*/ 	.short	0x0000
        /*0122*/ 	.short	0x0000
        /*0124*/ 	.byte	0x00, 0xf5, 0x21, 0x00


	//----- nvinfo : EIATTR_SPARSE_MMA_MASK
	.align		4
.L_111:
        /*0128*/ 	.byte	0x03, 0x50
        /*012a*/ 	.short	0x0000


	//----- nvinfo : EIATTR_MAXREG_COUNT
	.align		4
        /*012c*/ 	.byte	0x03, 0x1b
        /*012e*/ 	.short	0x00ff


	//----- nvinfo : EIATTR_MERCURY_ISA_VERSION
	.align		4
        /*0130*/ 	.byte	0x03, 0x5f
        /*0132*/ 	.short	0x0101


	//----- nvinfo : EIATTR_VRC_CTA_INIT_COUNT
	.align		4
        /*0134*/ 	.byte	0x02, 0x4a
	.zero		1
	.zero		1


	//----- nvinfo : EIATTR_EXIT_INSTR_OFFSETS
	.align		4
        /*0138*/ 	.byte	0x04, 0x1c
        /*013a*/ 	.short	(.L_113 - .L_112)


	//   ....[0]....
.L_112:
        /*013c*/ 	.word	0x000000c0


	//   ....[1]....
        /*0140*/ 	.word	0x000015e0


	//----- nvinfo : EIATTR_CRS_STACK_SIZE
	.align		4
.L_113:
        /*0144*/ 	.byte	0x04, 0x1e
        /*0146*/ 	.short	(.L_115 - .L_114)
.L_114:
        /*0148*/ 	.word	0x00000000


	//----- nvinfo : EIATTR_CBANK_PARAM_SIZE
	.align		4
.L_115:
        /*014c*/ 	.byte	0x03, 0x19
        /*014e*/ 	.short	0x004c


	//----- nvinfo : EIATTR_PARAM_CBANK
	.align		4
        /*0150*/ 	.byte	0x04, 0x0a
        /*0152*/ 	.short	(.L_117 - .L_116)
	.align		4
.L_116:
        /*0154*/ 	.word	index@(.nv.constant0._Z20avgpool2d_fwd_kernelPKfPfiiiiiiiiiiiibbii)
        /*0158*/ 	.short	0x0380
        /*015a*/ 	.short	0x004c


	//----- nvinfo : EIATTR_SW_WAR
	.align		4
.L_117:
        /*015c*/ 	.byte	0x04, 0x36
        /*015e*/ 	.short	(.L_119 - .L_118)
.L_118:
        /*0160*/ 	.word	0x00000008
.L_119:


//--------------------- .nv.info._Z20maxpool2d_bwd_kernelPKfPKiPfiiiiiiiiiiiibii --------------------------
	.section	.nv.info._Z20maxpool2d_bwd_kernelPKfPKiPfiiiiiiiiiiiibii,"",@"SHT_CUDA_INFO"
	.sectionflags	@""
	.align	4


	//----- nvinfo : EIATTR_CUDA_API_VERSION
	.align		4
        /*0000*/ 	.byte	0x04, 0x37
        /*0002*/ 	.short	(.L_121 - .L_120)
.L_120:
        /*0004*/ 	.word	0x00000082


	//----- nvinfo : EIATTR_KPARAM_INFO
	.align		4
.L_121:
        /*0008*/ 	.byte	0x04, 0x17
        /*000a*/ 	.short	(.L_123 - .L_122)
.L_122:
        /*000c*/ 	.word	0x00000000
        /*0010*/ 	.short	0x0011
        /*0012*/ 	.short	0x0050
        /*0014*/ 	.byte	0x00, 0xf0, 0x11, 0x00


	//----- nvinfo : EIATTR_KPARAM_INFO
	.align		4
.L_123:
        /*0018*/ 	.byte	0x04, 0x17
        /*001a*/ 	.short	(.L_125 - .L_124)
.L_124:
        /*001c*/ 	.word	0x00000000
        /*0020*/ 	.short	0x0010
        /*0022*/ 	.short	0x004c
        /*0024*/ 	.byte	0x00, 0xf0, 0x11, 0x00


	//----- nvinfo : EIATTR_KPARAM_INFO
	.align		4
.L_125:
        /*0028*/ 	.byte	0x04, 0x17
        /*002a*/ 	.short	(.L_127 - .L_126)
.L_126:
        /*002c*/ 	.word	0x00000000
        /*0030*/ 	.short	0x000f
        /*0032*/ 	.short	0x0048
        /*0034*/ 	.byte	0x00, 0xf0, 0x05, 0x00


	//----- nvinfo : EIATTR_KPARAM_INFO
	.align		4
.L_127:
        /*0038*/ 	.byte	0x04, 0x17
        /*003a*/ 	.short	(.L_129 - .L_128)
.L_128:
        /*003c*/ 	.word	0x00000000
        /*0040*/ 	.short	0x000e
        /*0042*/ 	.short	0x0044
        /*0044*/ 	.byte	0x00, 0xf0, 0x11, 0x00


	//----- nvinfo : EIATTR_KPARAM_INFO
	.align		4
.L_129:
        /*0048*/ 	.byte	0x04, 0x17
        /*004a*/ 	.short	(.L_131 - .L_130)
.L_130:
        /*004c*/ 	.word	0x00000000
        /*0050*/ 	.short	0x000d
        /*0052*/ 	.short	0x0040
        /*0054*/ 	.byte	0x00, 0xf0, 0x11, 0x00


	//----- nvinfo : EIATTR_KPARAM_INFO
	.align		4
.L_131:
        /*0058*/ 	.byte	0x04, 0x17
        /*005a*/ 	.short	(.L_133 - .L_132)
.L_132:
        /*005c*/ 	.word	0x00000000
        /*0060*/ 	.short	0x000c
        /*0062*/ 	.short	0x003c
        /*0064*/ 	.byte	0x00, 0xf0, 0x11, 0x00


	//----- nvinfo : EIATTR_KPARAM_INFO
	.align		4
.L_133:
        /*0068*/ 	.byte	0x04, 0x17
        /*006a*/ 	.short	(.L_135 - .L_134)
.L_134:
        /*006c*/ 	.word	0x00000000
        /*0070*/ 	.short	0x000b
        /*0072*/ 	.short	0x0038
        /*0074*/ 	.byte	0x00, 0xf0, 0x11, 0x00


	//----- nvinfo : EIATTR_KPARAM_INFO
	.align		4
.L_135:
        /*0078*/ 	.byte	0x04, 0x17
        /*007a*/ 	.short	(.L_137 - .L_136)
.L_136:
        /*007c*/ 	.word	0x00000000
        /*0080*/ 	.short	0x000a
        /*0082*/ 	.short	0x0034
        /*0084*/ 	.byte	0x00, 0xf0, 0x11, 0x00


	//----- nvinfo : EIATTR_KPARAM_INFO
	.align		4
.L_137:
        /*0088*/ 	.byte	0x04, 0x17
        /*008a*/ 	.short	(.L_139 - .L_138)
.L_138:
        /*008c*/ 	.word	0x00000000
        /*0090*/ 	.short	0x0009
        /*0092*/ 	.short	0x0030
        /*0094*/ 	.byte	0x00, 0xf0, 0x11, 0x00


	//----- nvinfo : EIATTR_KPARAM_INFO
	.align		4
.L_139:
        /*0098*/ 	.byte	0x04, 0x17
        /*009a*/ 	.short	(.L_141 - .L_140)
.L_140:
        /*009c*/ 	.word	0x00000000
        /*00a0*/ 	.short	0x0008
        /*00a2*/ 	.short	0x002c
        /*00a4*/ 	.byte	0x00, 0xf0, 0x11, 0x00


	//----- nvinfo : EIATTR_KPARAM_INFO
	.align		4
.L_141:
        /*00a8*/ 	.byte	0x04, 0x17
        /*00aa*/ 	.short	(.L_143 - .L_142)
.L_142:
        /*00ac*/ 	.word	0x00000000
        /*00b0*/ 	.short	0x0007
        /*00b2*/ 	.short	0x0028
        /*00b4*/ 	.byte	0x00, 0xf0, 0x11, 0x00


	//----- nvinfo : EIATTR_KPARAM_INFO
	.align		4
.L_143:
        /*00b8*/ 	.byte	0x04, 0x17
        /*00ba*/ 	.short	(.L_145 - .L_144)
.L_144:
        /*00bc*/ 	.word	0x00000000
        /*00c0*/ 	.short	0x0006
        /*00c2*/ 	.short	0x0024
        /*00c4*/ 	.byte	0x00, 0xf0, 0x11, 0x00


	//----- nvinfo : EIATTR_KPARAM_INFO
	.align		4
.L_145:
        /*00c8*/ 	.byte	0x04, 0x17
        /*00ca*/ 	.short	(.L_147 - .L_146)
.L_146:
        /*00cc*/ 	.word	0x00000000
        /*00d0*/ 	.short	0x0005
        /*00d2*/ 	.short	0x0020
        /*00d4*/ 	.byte	0x00, 0xf0, 0x11, 0x00


	//----- nvinfo : EIATTR_KPARAM_INFO
	.align		4
.L_147:
        /*00d8*/ 	.byte	0x04, 0x17
        /*00da*/ 	.short	(.L_149 - .L_148)
.L_148:
        /*00dc*/ 	.word	0x00000000
        /*00e0*/ 	.short	0x0004
        /*00e2*/ 	.short	0x001c
        /*00e4*/ 	.byte	0x00, 0xf0, 0x11, 0x00


	//----- nvinfo : EIATTR_KPARAM_INFO
	.align		4
.L_149:
        /*00e8*/ 	.byte	0x04, 0x17
        /*00ea*/ 	.short	(.L_151 - .L_150)
.L_150:
        /*00ec*/ 	.word	0x00000000
        /*00f0*/ 	.short	0x0003
        /*00f2*/ 	.short	0x0018
        /*00f4*/ 	.byte	0x00, 0xf0, 0x11, 0x00


	//----- nvinfo : EIATTR_KPARAM_INFO
	.align		4
.L_151:
        /*00f8*/ 	.byte	0x04, 0x17
        /*00fa*/ 	.short	(.L_153 - .L_152)
.L_152:
        /*00fc*/ 	.word	0x00000000
        /*0100*/ 	.short	0x0002
        /*0102*/ 	.short	0x0010
        /*0104*/ 	.byte	0x00, 0xf5, 0x21, 0x00


	//----- nvinfo : EIATTR_KPARAM_INFO
	.align		4
.L_153:
        /*0108*/ 	.byte	0x04, 0x17
        /*010a*/ 	.short	(.L_155 - .L_154)
.L_154:
        /*010c*/ 	.word	0x00000000
        /*0110*/ 	.short	0x0001
        /*0112*/ 	.short	0x0008
        /*0114*/ 	.byte	0x00, 0xf5, 0x21, 0x00


	//----- nvinfo : EIATTR_KPARAM_INFO
	.align		4
.L_155:
        /*0118*/ 	.byte	0x04, 0x17
        /*011a*/ 	.short	(.L_157 - .L_156)
.L_156:
        /*011c*/ 	.word	0x00000000
        /*0120*/ 	.short	0x0000
        /*0122*/ 	.short	0x0000
        /*0124*/ 	.byte	0x00, 0xf5, 0x21, 0x00


	//----- nvinfo : EIATTR_SPARSE_MMA_MASK
	.align		4
.L_157:
        /*0128*/ 	.byte	0x03, 0x50
        /*012a*/ 	.short	0x0000


	//----- nvinfo : EIATTR_MAXREG_COUNT
	.align		4
        /*012c*/ 	.byte	0x03, 0x1b
        /*012e*/ 	.short	0x00ff


	//----- nvinfo : EIATTR_MERCURY_ISA_VERSION
	.align		4
        /*0130*/ 	.byte	0x03, 0x5f
        /*0132*/ 	.short	0x0101


	//----- nvinfo : EIATTR_VRC_CTA_INIT_COUNT
	.align		4
        /*0134*/ 	.byte	0x02, 0x4a
	.zero		1
	.zero		1


	//----- nvinfo : EIATTR_EXIT_INSTR_OFFSETS
	.align		4
        /*0138*/ 	.byte	0x04, 0x1c
        /*013a*/ 	.short	(.L_159 - .L_158)


	//   ....[0]....
.L_158:
        /*013c*/ 	.word	0x000000c0


	//   ....[1]....
        /*0140*/ 	.word	0x00000690


	//----- nvinfo : EIATTR_CBANK_PARAM_SIZE
	.align		4
.L_159:
        /*0144*/ 	.byte	0x03, 0x19
        /*0146*/ 	.short	0x0054


	//----- nvinfo : EIATTR_PARAM_CBANK
	.align		4
        /*0148*/ 	.byte	0x04, 0x0a
        /*014a*/ 	.short	(.L_161 - .L_160)
	.align		4
.L_160:
        /*014c*/ 	.word	index@(.nv.constant0._Z20maxpool2d_bwd_kernelPKfPKiPfiiiiiiiiiiiibii)
        /*0150*/ 	.short	0x0380
        /*0152*/ 	.short	0x0054


	//----- nvinfo : EIATTR_SW_WAR
	.align		4
.L_161:
        /*0154*/ 	.byte	0x04, 0x36
        /*0156*/ 	.short	(.L_163 - .L_162)
.L_162:
        /*0158*/ 	.word	0x00000008
.L_163:


//--------------------- .nv.info._Z20maxpool2d_fwd_kernelPKfPfPiiiiiiiiiiiiibii --------------------------
	.section	.nv.info._Z20maxpool2d_fwd_kernelPKfPfPiiiiiiiiiiiiibii,"",@"SHT_CUDA_INFO"
	.sectionflags	@""
	.align	4


	//----- nvinfo : EIATTR_CUDA_API_VERSION
	.align		4
        /*0000*/ 	.byte	0x04, 0x37
        /*0002*/ 	.short	(.L_165 - .L_164)
.L_164:
        /*0004*/ 	.word	0x00000082


	//----- nvinfo : EIATTR_KPARAM_INFO
	.align		4
.L_165:
        /*0008*/ 	.byte	0x04, 0x17
        /*000a*/ 	.short	(.L_167 - .L_166)
.L_166:
        /*000c*/ 	.word	0x00000000
        /*0010*/ 	.short	0x0011
        /*0012*/ 	.short	0x0050
        /*0014*/ 	.byte	0x00, 0xf0, 0x11, 0x00


	//----- nvinfo : EIATTR_KPARAM_INFO
	.align		4
.L_167:
        /*0018*/ 	.byte	0x04, 0x17
        /*001a*/ 	.short	(.L_169 - .L_168)
.L_168:
        /*001c*/ 	.word	0x00000000
        /*0020*/ 	.short	0x0010
        /*0022*/ 	.short	0x004c
        /*0024*/ 	.byte	0x00, 0xf0, 0x11, 0x00


	//----- nvinfo : EIATTR_KPARAM_INFO
	.align		4
.L_169:
        /*0028*/ 	.byte	0x04, 0x17
        /*002a*/ 	.short	(.L_171 - .L_170)
.L_170:
        /*002c*/ 	.word	0x00000000
        /*0030*/ 	.short	0x000f
        /*0032*/ 	.short	0x0048
        /*0034*/ 	.byte	0x00, 0xf0, 0x05, 0x00


	//----- nvinfo : EIATTR_KPARAM_INFO
	.align		4
.L_171:
        /*0038*/ 	.byte	0x04, 0x17
        /*003a*/ 	.short	(.L_173 - .L_172)
.L_172:
        /*003c*/ 	.word	0x00000000
        /*0040*/ 	.short	0x000e
        /*0042*/ 	.short	0x0044
        /*0044*/ 	.byte	0x00, 0xf0, 0x11, 0x00


	//----- nvinfo : EIATTR_KPARAM_INFO
	.align		4
.L_173:
        /*0048*/ 	.byte	0x04, 0x17
        /*004a*/ 	.short	(.L_175 - .L_174)
.L_174:
        /*004c*/ 	.word	0x00000000
        /*0050*/ 	.short	0x000d
        /*0052*/ 	.short	0x0040
        /*0054*/ 	.byte	0x00, 0xf0, 0x11, 0x00


	//----- nvinfo : EIATTR_KPARAM_INFO
	.align		4
.L_175:
        /*0058*/ 	.byte	0x04, 0x17
        /*005a*/ 	.short	(.L_177 - .L_176)
.L_176:
        /*005c*/ 	.word	0x00000000
        /*0060*/ 	.short	0x000c
        /*0062*/ 	.short	0x003c
        /*0064*/ 	.byte	0x00, 0xf0, 0x11, 0x00


	//----- nvinfo : EIATTR_KPARAM_INFO
	.align		4
.L_177:
        /*0068*/ 	.byte	0x04, 0x17
        /*006a*/ 	.short	(.L_179 - .L_178)
.L_178:
        /*006c*/ 	.word	0x00000000
        /*0070*/ 	.short	0x000b
        /*0072*/ 	.short	0x0038
        /*0074*/ 	.byte	0x00, 0xf0, 0x11, 0x00


	//----- nvinfo : EIATTR_KPARAM_INFO
	.align		4
.L_179:
        /*0078*/ 	.byte	0x04, 0x17
        /*007a*/ 	.short	(.L_181 - .L_180)
.L_180:
        /*007c*/ 	.word	0x00000000
        /*0080*/ 	.short	0x000a
        /*0082*/ 	.short	0x0034
        /*0084*/ 	.byte	0x00, 0xf0, 0x11, 0x00


	//----- nvinfo : EIATTR_KPARAM_INFO
	.align		4
.L_181:
        /*0088*/ 	.byte	0x04, 0x17
        /*008a*/ 	.short	(.L_183 - .L_182)
.L_182:
        /*008c*/ 	.word	0x00000000
        /*0090*/ 	.short	0x0009
        /*0092*/ 	.short	0x0030
        /*0094*/ 	.byte	0x00, 0xf0, 0x11, 0x00


	//----- nvinfo : EIATTR_KPARAM_INFO
	.align		4
.L_183:
        /*0098*/ 	.byte	0x04, 0x17
        /*009a*/ 	.short	(.L_185 - .L_184)
.L_184:
        /*009c*/ 	.word	0x00000000
        /*00a0*/ 	.short	0x0008
        /*00a2*/ 	.short	0x002c
        /*00a4*/ 	.byte	0x00, 0xf0, 0x11, 0x00


	//----- nvinfo : EIATTR_KPARAM_INFO
	.align		4
.L_185:
        /*00a8*/ 	.byte	0x04, 0x17
        /*00aa*/ 	.short	(.L_187 - .L_186)
.L_186:
        /*00ac*/ 	.word	0x00000000
        /*00b0*/ 	.short	0x0007
        /*00b2*/ 	.short	0x0028
        /*00b4*/ 	.byte	0x00, 0xf0, 0x11, 0x00


	//----- nvinfo : EIATTR_KPARAM_INFO
	.align		4
.L_187:
        /*00b8*/ 	.byte	0x04, 0x17
        /*00ba*/ 	.short	(.L_189 - .L_188)
.L_188:
        /*00bc*/ 	.word	0x00000000
        /*00c0*/ 	.short	0x0006
        /*00c2*/ 	.short	0x0024
        /*00c4*/ 	.byte	0x00, 0xf0, 0x11, 0x00


	//----- nvinfo : EIATTR_KPARAM_INFO
	.align		4
.L_189:
        /*00c8*/ 	.byte	0x04, 0x17
        /*00ca*/ 	.short	(.L_191 - .L_190)
.L_190:
        /*00cc*/ 	.word	0x00000000
        /*00d0*/ 	.short	0x0005
        /*00d2*/ 	.short	0x0020
        /*00d4*/ 	.byte	0x00, 0xf0, 0x11, 0x00


	//----- nvinfo : EIATTR_KPARAM_INFO
	.align		4
.L_191:
        /*00d8*/ 	.byte	0x04, 0x17
        /*00da*/ 	.short	(.L_193 - .L_192)
.L_192:
        /*00dc*/ 	.word	0x00000000
        /*00e0*/ 	.short	0x0004
        /*00e2*/ 	.short	0x001c
        /*00e4*/ 	.byte	0x00, 0xf0, 0x11, 0x00


	//----- nvinfo : EIATTR_KPARAM_INFO
	.align		4
.L_193:
        /*00e8*/ 	.byte	0x04, 0x17
        /*00ea*/ 	.short	(.L_195 - .L_194)
.L_194:
        /*00ec*/ 	.word	0x00000000
        /*00f0*/ 	.short	0x0003
        /*00f2*/ 	.short	0x0018
        /*00f4*/ 	.byte	0x00, 0xf0, 0x11, 0x00


	//----- nvinfo : EIATTR_KPARAM_INFO
	.align		4
.L_195:
        /*00f8*/ 	.byte	0x04, 0x17
        /*00fa*/ 	.short	(.L_197 - .L_196)
.L_196:
        /*00fc*/ 	.word	0x00000000
        /*0100*/ 	.short	0x0002
        /*0102*/ 	.short	0x0010
        /*0104*/ 	.byte	0x00, 0xf5, 0x21, 0x00


	//----- nvinfo : EIATTR_KPARAM_INFO
	.align		4
.L_197:
        /*0108*/ 	.byte	0x04, 0x17
        /*010a*/ 	.short	(.L_199 - .L_198)
.L_198:
        /*010c*/ 	.word	0x00000000
        /*0110*/ 	.short	0x0001
        /*0112*/ 	.short	0x0008
        /*0114*/ 	.byte	0x00, 0xf5, 0x21, 0x00


	//----- nvinfo : EIATTR_KPARAM_INFO
	.align		4
.L_199:
        /*0118*/ 	.byte	0x04, 0x17
        /*011a*/ 	.short	(.L_201 - .L_200)
.L_200:
        /*011c*/ 	.word	0x00000000
        /*0120*/ 	.short	0x0000
        /*0122*/ 	.short	0x0000
        /*0124*/ 	.byte	0x00, 0xf5, 0x21, 0x00


	//----- nvinfo : EIATTR_SPARSE_MMA_MASK
	.align		4
.L_201:
        /*0128*/ 	.byte	0x03, 0x50
        /*012a*/ 	.short	0x0000


	//----- nvinfo : EIATTR_MAXREG_COUNT
	.align		4
        /*012c*/ 	.byte	0x03, 0x1b
        /*012e*/ 	.short	0x00ff


	//----- nvinfo : EIATTR_MERCURY_ISA_VERSION
	.align		4
        /*0130*/ 	.byte	0x03, 0x5f
        /*0132*/ 	.short	0x0101


	//----- nvinfo : EIATTR_VRC_CTA_INIT_COUNT
	.align		4
        /*0134*/ 	.byte	0x02, 0x4a
	.zero		1
	.zero		1


	//----- nvinfo : EIATTR_EXIT_INSTR_OFFSETS
	.align		4
        /*0138*/ 	.byte	0x04, 0x1c
        /*013a*/ 	.short	(.L_203 - .L_202)


	//   ....[0]....
.L_202:
        /*013c*/ 	.word	0x000000c0


	//   ....[1]....
        /*0140*/ 	.word	0x00001610


	//   ....[2]....
        /*0144*/ 	.word	0x00001650


	//----- nvinfo : EIATTR_CRS_STACK_SIZE
	.align		4
.L_203:
        /*0148*/ 	.byte	0x04, 0x1e
        /*014a*/ 	.short	(.L_205 - .L_204)
.L_204:
        /*014c*/ 	.word	0x00000000


	//----- nvinfo : EIATTR_CBANK_PARAM_SIZE
	.align		4
.L_205:
        /*0150*/ 	.byte	0x03, 0x19
        /*0152*/ 	.short	0x0054


	//----- nvinfo : EIATTR_PARAM_CBANK
	.align		4
        /*0154*/ 	.byte	0x04, 0x0a
        /*0156*/ 	.short	(.L_207 - .L_206)
	.align		4
.L_206:
        /*0158*/ 	.word	index@(.nv.constant0._Z20maxpool2d_fwd_kernelPKfPfPiiiiiiiiiiiiibii)
        /*015c*/ 	.short	0x0380
        /*015e*/ 	.short	0x0054


	//----- nvinfo : EIATTR_SW_WAR
	.align		4
.L_207:
        /*0160*/ 	.byte	0x04, 0x36
        /*0162*/ 	.short	(.L_209 - .L_208)
.L_208:
        /*0164*/ 	.word	0x00000008
.L_209:


//--------------------- .nv.callgraph             --------------------------
	.section	.nv.callgraph,"",@"SHT_CUDA_CALLGRAPH"
	.align	4
	.sectionentsize	8
	.align		4
        /*0000*/ 	.word	0x00000000
	.align		4
        /*0004*/ 	.word	0xffffffff
	.align		4
        /*0008*/ 	.word	0x00000000
	.align		4
        /*000c*/ 	.word	0xfffffffe
	.align		4
        /*0010*/ 	.word	0x00000000
	.align		4
        /*0014*/ 	.word	0xfffffffd
	.align		4
        /*0018*/ 	.word	0x00000000
	.align		4
        /*001c*/ 	.word	0xfffffffc


//--------------------- .text._Z20avgpool2d_bwd_kernelPKfPfiiiiiiiiiiiibbii --------------------------
	.section	.text._Z20avgpool2d_bwd_kernelPKfPfiiiiiiiiiiiibbii,"ax",@progbits
	.align	128
        .global         _Z20avgpool2d_bwd_kernelPKfPfiiiiiiiiiiiibbii
        .type           _Z20avgpool2d_bwd_kernelPKfPfiiiiiiiiiiiibbii,@function
        .size           _Z20avgpool2d_bwd_kernelPKfPfiiiiiiiiiiiibbii,(.L_x_68 - _Z20avgpool2d_bwd_kernelPKfPfiiiiiiiiiiiibbii)
        .other          _Z20avgpool2d_bwd_kernelPKfPfiiiiiiiiiiiibbii,@"STO_CUDA_ENTRY STV_DEFAULT"
_Z20avgpool2d_bwd_kernelPKfPfiiiiiiiiiiiibbii:
.text._Z20avgpool2d_bwd_kernelPKfPfiiiiiiiiiiiibbii:
[----:B------:R-:W-:Y:S01]  /*0000*/  LDC R1, c[0x0][0x37c] ;  /* 0x0000df00ff017b82 */ /* 0x000fe20000000800 */
[----:B------:R-:W0:Y:S07]  /*0010*/  S2R R5, SR_TID.X ;  /* 0x0000000000057919 */ /* 0x000e2e0000002100 */
[----:B------:R-:W1:Y:S01]  /*0020*/  LDC R0, c[0x0][0x3c4] ;  /* 0x0000f100ff007b82 */ /* 0x000e620000000800 */
[----:B------:R-:W2:Y:S07]  /*0030*/  LDCU.64 UR4, c[0x0][0x390] ;  /* 0x00007200ff0477ac */ /* 0x000eae0008000a00 */
[----:B------:R-:W0:Y:S08]  /*0040*/  S2UR UR6, SR_CTAID.X ;  /* 0x00000000000679c3 */ /* 0x000e300000002500 */
[----:B------:R-:W0:Y:S01]  /*0050*/  LDC R4, c[0x0][0x360] ;  /* 0x0000d800ff047b82 */ /* 0x000e220000000800 */
[----:B--2---:R-:W-:-:S07]  /*0060*/  UIMAD UR4, UR5, UR4, URZ ;  /* 0x00000004050472a4 */ /* 0x004fce000f8e02ff */
[----:B------:R-:W2:Y:S01]  /*0070*/  LDC R3, c[0x0][0x3c8] ;  /* 0x0000f200ff037b82 */ /* 0x000ea20000000800 */
[----:B-1----:R-:W-:Y:S02]  /*0080*/  IMAD R2, R0, UR4, RZ ;  /* 0x0000000400027c24 */ /* 0x002fe4000f8e02ff */
[----:B0-----:R-:W-:Y:S02]  /*0090*/  IMAD R4, R4, UR6, R5 ;  /* 0x0000000604047c24 */ /* 0x001fe4000f8e0205 */
[----:B--2---:R-:W-:-:S05]  /*00a0*/  IMAD R5, R2, R3, RZ ;  /* 0x0000000302057224 */ /* 0x004fca00078e02ff */
[----:B------:R-:W-:-:S13]  /*00b0*/  ISETP.GE.AND P0, PT, R4, R5, PT ;  /* 0x000000050400720c */ /* 0x000fda0003f06270 */
[----:B------:R-:W-:Y:S05]  /*00c0*/  @P0 EXIT ;  /* 0x000000000000094d */ /* 0x000fea0003800000 */
[----:B------:R-:W-:Y:S01]  /*00d0*/  IABS R10, R3 ;  /* 0x00000003000a7213 */ /* 0x000fe20000000000 */
[----:B------:R-:W0:Y:S01]  /*00e0*/  LDCU.64 UR4, c[0x0][0x3b0] ;  /* 0x00007600ff0477ac */ /* 0x000e220008000a00 */
[----:B------:R-:W-:Y:S02]  /*00f0*/  IABS R9, R4 ;  /* 0x0000000400097213 */ /* 0x000fe40000000000 */
[----:B------:R-:W1:Y:S01]  /*0100*/  I2F.RP R2, R10 ;  /* 0x0000000a00027306 */ /* 0x000e620000209400 */
[----:B------:R-:W-:Y:S01]  /*0110*/  IABS R12, R0 ;  /* 0x00000000000c7213 */ /* 0x000fe20000000000 */
[----:B------:R-:W2:Y:S06]  /*0120*/  LDCU.64 UR8, c[0x0][0x358] ;  /* 0x00006b00ff0877ac */ /* 0x000eac0008000a00 */
[----:B------:R-:W3:Y:S08]  /*0130*/  I2F.RP R8, R12 ;  /* 0x0000000c00087306 */ /* 0x000ef00000209400 */
[----:B-1----:R-:W1:Y:S08]  /*0140*/  MUFU.RCP R2, R2 ;  /* 0x0000000200027308 */ /* 0x002e700000001000 */
[----:B---3--:R-:W-:Y:S01]  /*0150*/  MUFU.RCP R8, R8 ;  /* 0x0000000800087308 */ /* 0x008fe20000001000 */
[----:B-1----:R-:W-:-:S07]  /*0160*/  VIADD R6, R2, 0xffffffe ;  /* 0x0ffffffe02067836 */ /* 0x002fce0000000000 */
[----:B------:R1:W3:Y:S02]  /*0170*/  F2I.FTZ.U32.TRUNC.NTZ R7, R6 ;  /* 0x0000000600077305 */ /* 0x0002e4000021f000 */
[----:B-1----:R-:W-:Y:S02]  /*0180*/  IMAD.MOV.U32 R6, RZ, RZ, RZ ;  /* 0x000000ffff067224 */ /* 0x002fe400078e00ff */
[----:B---3--:R-:W-:-:S04]  /*0190*/  IMAD.MOV R5, RZ, RZ, -R7 ;  /* 0x000000ffff057224 */ /* 0x008fc800078e0a07 */
[----:B------:R-:W-:-:S04]  /*01a0*/  IMAD R5, R5, R10, RZ ;  /* 0x0000000a05057224 */ /* 0x000fc800078e02ff */
[----:B------:R-:W-:-:S04]  /*01b0*/  IMAD.HI.U32 R7, R7, R5, R6 ;  /* 0x0000000507077227 */ /* 0x000fc800078e0006 */
[----:B------:R-:W-:Y:S02]  /*01c0*/  VIADD R6, R8, 0xffffffe ;  /* 0x0ffffffe08067836 */ /* 0x000fe40000000000 */
[----:B------:R-:W-:Y:S02]  /*01d0*/  IMAD.HI.U32 R2, R7, R9, RZ ;  /* 0x0000000907027227 */ /* 0x000fe400078e00ff */
[----:B------:R1:W3:Y:S02]  /*01e0*/  F2I.FTZ.U32.TRUNC.NTZ R7, R6 ;  /* 0x0000000600077305 */ /* 0x0002e4000021f000 */
[----:B------:R-:W-:-:S04]  /*01f0*/  IMAD.MOV R5, RZ, RZ, -R2 ;  /* 0x000000ffff057224 */ /* 0x000fc800078e0a02 */
[----:B------:R-:W-:Y:S02]  /*0200*/  IMAD R5, R10, R5, R9 ;  /* 0x000000050a057224 */ /* 0x000fe400078e0209 */
[----:B-1----:R-:W-:-:S03]  /*0210*/  IMAD.MOV.U32 R6, RZ, RZ, RZ ;  /* 0x000000ffff067224 */ /* 0x002fc600078e00ff */
[----:B------:R-:W-:-:S13]  /*0220*/  ISETP.GT.U32.AND P1, PT, R10, R5, PT ;  /* 0x000000050a00720c */ /* 0x000fda0003f24070 */
[----:B------:R-:W-:Y:S02]  /*0230*/  @!P1 IMAD.IADD R5, R5, 0x1, -R10 ;  /* 0x0000000105059824 */ /* 0x000fe400078e0a0a */
[----:B------:R-:W-:Y:S01]  /*0240*/  @!P1 VIADD R2, R2, 0x1 ;  /* 0x0000000102029836 */ /* 0x000fe20000000000 */
[----:B------:R-:W-:Y:S02]  /*0250*/  ISETP.NE.AND P1, PT, R3, RZ, PT ;  /* 0x000000ff0300720c */ /* 0x000fe40003f25270 */
[----:B------:R-:W-:Y:S02]  /*0260*/  ISETP.GE.U32.AND P0, PT, R5, R10, PT ;  /* 0x0000000a0500720c */ /* 0x000fe40003f06070 */
[----:B------:R-:W-:-:S04]  /*0270*/  LOP3.LUT R5, R4, R3, RZ, 0x3c, !PT ;  /* 0x0000000304057212 */ /* 0x000fc800078e3cff */
[----:B------:R-:W-:Y:S01]  /*0280*/  ISETP.GE.AND P2, PT, R5, RZ, PT ;  /* 0x000000ff0500720c */ /* 0x000fe20003f46270 */
[----:B---3--:R-:W-:-:S04]  /*0290*/  IMAD.MOV R5, RZ, RZ, -R7 ;  /* 0x000000ffff057224 */ /* 0x008fc800078e0a07 */
[----:B------:R-:W-:Y:S02]  /*02a0*/  IMAD R5, R5, R12, RZ ;  /* 0x0000000c05057224 */ /* 0x000fe400078e02ff */
[----:B------:R-:W-:Y:S02]  /*02b0*/  @P0 VIADD R2, R2, 0x1 ;  /* 0x0000000102020836 */ /* 0x000fe40000000000 */
[----:B------:R-:W-:-:S04]  /*02c0*/  IMAD.HI.U32 R6, R7, R5, R6 ;  /* 0x0000000507067227 */ /* 0x000fc800078e0006 */
[----:B------:R-:W-:-:S05]  /*02d0*/  IMAD.MOV.U32 R11, RZ, RZ, R2 ;  /* 0x000000ffff0b7224 */ /* 0x000fca00078e0002 */
[----:B------:R-:W-:Y:S02]  /*02e0*/  @!P2 IADD3 R11, PT, PT, -R11, RZ, RZ ;  /* 0x000000ff0b0ba210 */ /* 0x000fe40007ffe1ff */
[----:B------:R-:W-:-:S04]  /*02f0*/  @!P1 LOP3.LUT R11, RZ, R3, RZ, 0x33, !PT ;  /* 0x00000003ff0b9212 */ /* 0x000fc800078e33ff */
[----:B------:R-:W-:Y:S01]  /*0300*/  IABS R2, R11 ;  /* 0x0000000b00027213 */ /* 0x000fe20000000000 */
[----:B------:R-:W-:-:S04]  /*0310*/  IMAD.MOV R10, RZ, RZ, -R11 ;  /* 0x000000ffff0a7224 */ /* 0x000fc800078e0a0b */
[----:B------:R-:W-:Y:S02]  /*0320*/  IMAD.MOV.U32 R5, RZ, RZ, R2 ;  /* 0x000000ffff057224 */ /* 0x000fe400078e0002 */
[----:B------:R-:W-:Y:S02]  /*0330*/  IMAD R10, R3, R10, R4 ;  /* 0x0000000a030a7224 */ /* 0x000fe400078e0204 */
[----:B------:R-:W-:-:S04]  /*0340*/  IMAD.HI.U32 R2, R6, R5, RZ ;  /* 0x0000000506027227 */ /* 0x000fc800078e00ff */
[----:B------:R-:W-:Y:S02]  /*0350*/  IMAD.MOV R6, RZ, RZ, -R2 ;  /* 0x000000ffff067224 */ /* 0x000fe400078e0a02 */
[----:B------:R-:W-:Y:S02]  /*0360*/  IMAD.MOV.U32 R3, RZ, RZ, RZ ;  /* 0x000000ffff037224 */ /* 0x000fe400078e00ff */
[C---:B------:R-:W-:Y:S02]  /*0370*/  IMAD R5, R12.reuse, R6, R5 ;  /* 0x000000060c057224 */ /* 0x040fe400078e0205 */
[----:B------:R-:W1:Y:S03]  /*0380*/  LDC.64 R6, c[0x0][0x3a0] ;  /* 0x0000e800ff067b82 */ /* 0x000e660000000a00 */
[----:B------:R-:W-:-:S13]  /*0390*/  ISETP.GT.U32.AND P1, PT, R12, R5, PT ;  /* 0x000000050c00720c */ /* 0x000fda0003f24070 */
[----:B------:R-:W-:Y:S02]  /*03a0*/  @!P1 IMAD.IADD R5, R5, 0x1, -R12 ;  /* 0x0000000105059824 */ /* 0x000fe400078e0a0c */
[----:B------:R-:W-:Y:S01]  /*03b0*/  @!P1 VIADD R2, R2, 0x1 ;  /* 0x0000000102029836 */ /* 0x000fe20000000000 */
[----:B------:R-:W-:Y:S02]  /*03c0*/  ISETP.NE.AND P1, PT, R0, RZ, PT ;  /* 0x000000ff0000720c */ /* 0x000fe40003f25270 */
[----:B------:R-:W-:Y:S02]  /*03d0*/  ISETP.GE.U32.AND P0, PT, R5, R12, PT ;  /* 0x0000000c0500720c */ /* 0x000fe40003f06070 */
[----:B------:R-:W-:Y:S01]  /*03e0*/  LOP3.LUT R5, R11, R0, RZ, 0x3c, !PT ;  /* 0x000000000b057212 */ /* 0x000fe200078e3cff */
[----:B------:R-:W3:Y:S03]  /*03f0*/  LDC.64 R12, c[0x0][0x3a8] ;  /* 0x0000ea00ff0c7b82 */ /* 0x000ee60000000a00 */
[----:B------:R-:W-:-:S07]  /*0400*/  ISETP.GE.AND P2, PT, R5, RZ, PT ;  /* 0x000000ff0500720c */ /* 0x000fce0003f46270 */
[----:B------:R-:W-:Y:S01]  /*0410*/  @P0 VIADD R2, R2, 0x1 ;  /* 0x0000000102020836 */ /* 0x000fe20000000000 */
[----:B-1----:R-:W-:-:S04]  /*0420*/  ISETP.GE.AND P0, PT, R6, 0x1, PT ;  /* 0x000000010600780c */ /* 0x002fc80003f06270 */
[----:B------:R-:W-:Y:S01]  /*0430*/  ISETP.LT.OR P0, PT, R7, 0x1, !P0 ;  /* 0x000000010700780c */ /* 0x000fe20004701670 */
[----:B------:R-:W-:Y:S01]  /*0440*/  @!P2 IMAD.MOV R2, RZ, RZ, -R2 ;  /* 0x000000ffff02a224 */ /* 0x000fe200078e0a02 */
[----:B------:R-:W-:-:S05]  /*0450*/  @!P1 LOP3.LUT R2, RZ, R0, RZ, 0x33, !PT ;  /* 0x00000000ff029212 */ /* 0x000fca00078e33ff */
[----:B------:R-:W-:Y:S02]  /*0460*/  IMAD.MOV R9, RZ, RZ, -R2 ;  /* 0x000000ffff097224 */ /* 0x000fe400078e0a02 */
[----:B---3--:R-:W-:Y:S02]  /*0470*/  IMAD R8, R10, R13, RZ ;  /* 0x0000000d0a087224 */ /* 0x008fe400078e02ff */
[----:B------:R-:W-:-:S03]  /*0480*/  IMAD R9, R0, R9, R11 ;  /* 0x0000000900097224 */ /* 0x000fc600078e020b */
[----:B0-----:R-:W-:Y:S01]  /*0490*/  IADD3 R4, PT, PT, R8, -UR5, RZ ;  /* 0x8000000508047c10 */ /* 0x001fe2000fffe0ff */
[----:B------:R-:W-:Y:S01]  /*04a0*/  IMAD R5, R9, R12, -UR4 ;  /* 0x8000000409057e24 */ /* 0x000fe2000f8e020c */
[----:B--2---:R-:W-:Y:S06]  /*04b0*/  @P0 BRA `(.L_x_0) ;  /* 0x0000000400540947 */ /* 0x004fec0003800000 */
[C---:B------:R-:W-:Y:S01]  /*04c0*/  LOP3.LUT R13, R7.reuse, 0x3, RZ, 0xc0, !PT ;  /* 0x00000003070d7812 */ /* 0x040fe200078ec0ff */
[----:B------:R-:W-:Y:S01]  /*04d0*/  IMAD.MOV.U32 R3, RZ, RZ, RZ ;  /* 0x000000ffff037224 */ /* 0x000fe200078e00ff */
[----:B------:R-:W-:Y:S01]  /*04e0*/  LOP3.LUT R0, R7, 0x7ffffffc, RZ, 0xc0, !PT ;  /* 0x7ffffffc07007812 */ /* 0x000fe200078ec0ff */
[----:B------:R-:W-:-:S06]  /*04f0*/  UMOV UR4, URZ ;  /* 0x000000ff00047c82 */ /* 0x000fcc0008000000 */
.L_x_4:
[----:B------:R-:W0:Y:S01]  /*0500*/  LDC.64 R6, c[0x0][0x3a0] ;  /* 0x0000e800ff067b82 */ /* 0x000e220000000a00 */
[----:B------:R-:W1:Y:S07]  /*0510*/  LDCU UR5, c[0x0][0x398] ;  /* 0x00007300ff0577ac */ /* 0x000e6e0008000800 */
[----:B------:R-:W2:Y:S01]  /*0520*/  LDC R12, c[0x0][0x3b8] ;  /* 0x0000ee00ff0c7b82 */ /* 0x000ea20000000800 */
[----:B0-----:R-:W-:Y:S01]  /*0530*/  ISETP.GE.U32.AND P1, PT, R7, 0x4, PT ;  /* 0x000000040700780c */ /* 0x001fe20003f26070 */
[----:B------:R-:W-:-:S02]  /*0540*/  IMAD.MOV.U32 R7, RZ, RZ, RZ ;  /* 0x000000ffff077224 */ /* 0x000fc400078e00ff */
[----:B--2---:R-:W-:Y:S01]  /*0550*/  IMAD R11, R12, UR4, R5 ;  /* 0x000000040c0b7c24 */ /* 0x004fe2000f8e0205 */
[----:B------:R-:W-:-:S04]  /*0560*/  UIADD3 UR4, UPT, UPT, UR4, 0x1, URZ ;  /* 0x0000000104047890 */ /* 0x000fc8000fffe0ff */
[C---:B-1----:R-:W-:Y:S02]  /*0570*/  ISETP.GE.AND P0, PT, R11.reuse, UR5, PT ;  /* 0x000000050b007c0c */ /* 0x042fe4000bf06270 */
[----:B------:R-:W-:Y:S02]  /*0580*/  ISETP.NE.AND P5, PT, R6, UR4, PT ;  /* 0x0000000406007c0c */ /* 0x000fe4000bfa5270 */
[----:B------:R-:W-:Y:S01]  /*0590*/  ISETP.GT.AND P0, PT, R11, -0x1, !P0 ;  /* 0xffffffff0b00780c */ /* 0x000fe20004704270 */
[----:B------:R-:W-:-:S12]  /*05a0*/  @!P1 BRA `(.L_x_1) ;  /* 0x0000000000909947 */ /* 0x000fd80003800000 */
[----:B------:R-:W0:Y:S01]  /*05b0*/  LDC R12, c[0x0][0x3bc] ;  /* 0x0000ef00ff0c7b82 */ /* 0x000e220000000800 */
[----:B------:R-:W1:Y:S01]  /*05c0*/  LDCU.S8 UR6, c[0x0][0x3c1] ;  /* 0x00007820ff0677ac */ /* 0x000e620008000200 */
[----:B------:R-:W2:Y:S01]  /*05d0*/  LDCU UR7, c[0x0][0x39c] ;  /* 0x00007380ff0777ac */ /* 0x000ea20008000800 */
[----:B------:R-:W-:-:S05]  /*05e0*/  UMOV UR5, URZ ;  /* 0x000000ff00057c82 */ /* 0x000fca0008000000 */
.L_x_2:
[----:B0-----:R-:W-:Y:S01]  /*05f0*/  IMAD R7, R12, UR5, R4 ;  /* 0x000000050c077c24 */ /* 0x001fe2000f8e0204 */
[----:B------:R-:W-:-:S03]  /*0600*/  UIADD3 UR5, UPT, UPT, UR5, 0x4, URZ ;  /* 0x0000000405057890 */ /* 0x000fc6000fffe0ff */
[C---:B------:R-:W-:Y:S01]  /*0610*/  IMAD.IADD R11, R7.reuse, 0x1, R12 ;  /* 0x00000001070b7824 */ /* 0x040fe200078e020c */
[----:B--2---:R-:W-:-:S04]  /*0620*/  ISETP.GE.AND P1, PT, R7, UR7, PT ;  /* 0x0000000707007c0c */ /* 0x004fc8000bf26270 */
[----:B------:R-:W-:Y:S01]  /*0630*/  ISETP.GT.AND P1, PT, R7, -0x1, !P1 ;  /* 0xffffffff0700780c */ /* 0x000fe20004f24270 */
[C---:B------:R-:W-:Y:S01]  /*0640*/  IMAD.IADD R7, R11.reuse, 0x1, R12 ;  /* 0x000000010b077824 */ /* 0x040fe200078e020c */
[C---:B------:R-:W-:Y:S02]  /*0650*/  ISETP.GE.AND P2, PT, R11.reuse, UR7, PT ;  /* 0x000000070b007c0c */ /* 0x040fe4000bf46270 */
[----:B------:R-:W-:Y:S02]  /*0660*/  PLOP3.LUT P1, PT, P0, P1, PT, 0x80, 0x8 ;  /* 0x000000000008781c */ /* 0x000fe40000723070 */
[----:B------:R-:W-:Y:S01]  /*0670*/  ISETP.GT.AND P2, PT, R11, -0x1, !P2 ;  /* 0xffffffff0b00780c */ /* 0x000fe20005744270 */
[----:B------:R-:W-:Y:S01]  /*0680*/  VIADD R11, R3, 0x1 ;  /* 0x00000001030b7836 */ /* 0x000fe20000000000 */
[----:B------:R-:W-:Y:S02]  /*0690*/  ISETP.GE.AND P4, PT, R7, UR7, PT ;  /* 0x0000000707007c0c */ /* 0x000fe4000bf86270 */
[----:B-1----:R-:W-:-:S02]  /*06a0*/  ISETP.NE.OR P3, PT, RZ, UR6, P1 ;  /* 0x00000006ff007c0c */ /* 0x002fc40008f65670 */
[----:B------:R-:W-:Y:S02]  /*06b0*/  PLOP3.LUT P1, PT, P0, P2, PT, 0x80, 0x8 ;  /* 0x000000000008781c */ /* 0x000fe40000725070 */
[C---:B------:R-:W-:Y:S01]  /*06c0*/  ISETP.GT.AND P4, PT, R7.reuse, -0x1, !P4 ;  /* 0xffffffff0700780c */ /* 0x040fe20006784270 */
[----:B------:R-:W-:Y:S01]  /*06d0*/  IMAD.IADD R7, R7, 0x1, R12 ;  /* 0x0000000107077824 */ /* 0x000fe200078e020c */
[----:B------:R-:W-:Y:S02]  /*06e0*/  ISETP.NE.OR P1, PT, RZ, UR6, P1 ;  /* 0x00000006ff007c0c */ /* 0x000fe40008f25670 */
[----:B------:R-:W-:Y:S02]  /*06f0*/  PLOP3.LUT P4, PT, P0, P4, PT, 0x80, 0x8 ;  /* 0x000000000008781c */ /* 0x000fe40000789070 */
[C---:B------:R-:W-:Y:S02]  /*0700*/  ISETP.GE.AND P2, PT, R7.reuse, UR7, PT ;  /* 0x0000000707007c0c */ /* 0x040fe4000bf46270 */
[----:B------:R-:W-:Y:S01]  /*0710*/  ISETP.NE.OR P4, PT, RZ, UR6, P4 ;  /* 0x00000006ff007c0c */ /* 0x000fe2000a785670 */
[----:B------:R-:W-:Y:S01]  /*0720*/  @!P3 IMAD.MOV R11, RZ, RZ, R3 ;  /* 0x000000ffff0bb224 */ /* 0x000fe200078e0203 */
[----:B------:R-:W-:-:S03]  /*0730*/  ISETP.GT.AND P2, PT, R7, -0x1, !P2 ;  /* 0xffffffff0700780c */ /* 0x000fc60005744270 */
[C---:B------:R-:W-:Y:S01]  /*0740*/  VIADD R3, R11.reuse, 0x1 ;  /* 0x000000010b037836 */ /* 0x040fe20000000000 */
[----:B------:R-:W-:Y:S02]  /*0750*/  PLOP3.LUT P2, PT, P0, P2, PT, 0x80, 0x8 ;  /* 0x000000000008781c */ /* 0x000fe40000745070 */
[----:B------:R-:W-:Y:S02]  /*0760*/  @!P1 IADD3 R3, PT, PT, R11, RZ, RZ ;  /* 0x000000ff0b039210 */ /* 0x000fe40007ffe0ff */
[----:B------:R-:W-:Y:S02]  /*0770*/  ISETP.NE.AND P1, PT, R0, UR5, PT ;  /* 0x0000000500007c0c */ /* 0x000fe4000bf25270 */
[----:B------:R-:W-:Y:S01]  /*0780*/  ISETP.NE.OR P2, PT, RZ, UR6, P2 ;  /* 0x00000006ff007c0c */ /* 0x000fe20009745670 */
[----:B------:R-:W-:Y:S02]  /*0790*/  VIADD R7, R3, 0x1 ;  /* 0x0000000103077836 */ /* 0x000fe40000000000 */
[----:B------:R-:W-:-:S04]  /*07a0*/  @!P4 IMAD.MOV R7, RZ, RZ, R3 ;  /* 0x000000ffff07c224 */ /* 0x000fc800078e0203 */
[----:B------:R-:W-:-:S06]  /*07b0*/  VIADD R3, R7, 0x1 ;  /* 0x0000000107037836 */ /* 0x000fcc0000000000 */
[----:B------:R-:W-:Y:S01]  /*07c0*/  @!P2 IMAD.MOV R3, RZ, RZ, R7 ;  /* 0x000000ffff03a224 */ /* 0x000fe200078e0207 */
[----:B------:R-:W-:Y:S06]  /*07d0*/  @P1 BRA `(.L_x_2) ;  /* 0xfffffffc00841947 */ /* 0x000fec000383ffff */
[----:B------:R-:W-:-:S07]  /*07e0*/  IMAD.MOV.U32 R7, RZ, RZ, R0 ;  /* 0x000000ffff077224 */ /* 0x000fce00078e0000 */
.L_x_1:
[----:B------:R-:W-:-:S13]  /*07f0*/  ISETP.NE.AND P1, PT, R13, RZ, PT ;  /* 0x000000ff0d00720c */ /* 0x000fda0003f25270 */
[----:B------:R-:W-:Y:S05]  /*0800*/  @!P1 BRA `(.L_x_3) ;  /* 0x00000000007c9947 */ /* 0x000fea0003800000 */
[----:B------:R-:W0:Y:S01]  /*0810*/  LDCU UR6, c[0x0][0x3bc] ;  /* 0x00007780ff0677ac */ /* 0x000e220008000800 */
[----:B------:R-:W-:Y:S01]  /*0820*/  ISETP.NE.AND P2, PT, R13, 0x1, PT ;  /* 0x000000010d00780c */ /* 0x000fe20003f45270 */
[----:B------:R-:W1:Y:S01]  /*0830*/  LDCU UR7, c[0x0][0x39c] ;  /* 0x00007380ff0777ac */ /* 0x000e620008000800 */
[----:B------:R-:W2:Y:S01]  /*0840*/  LDCU.S8 UR5, c[0x0][0x3c1] ;  /* 0x00007820ff0577ac */ /* 0x000ea20008000200 */
[----:B0-----:R-:W-:Y:S02]  /*0850*/  IMAD R11, R7, UR6, R4 ;  /* 0x00000006070b7c24 */ /* 0x001fe4000f8e0204 */
[----:B------:R-:W-:-:S03]  /*0860*/  VIADD R7, R3, 0x1 ;  /* 0x0000000103077836 */ /* 0x000fc60000000000 */
[----:B-1----:R-:W-:-:S04]  /*0870*/  ISETP.GE.AND P1, PT, R11, UR7, PT ;  /* 0x000000070b007c0c */ /* 0x002fc8000bf26270 */
[----:B------:R-:W-:-:S04]  /*0880*/  ISETP.GT.AND P1, PT, R11, -0x1, !P1 ;  /* 0xffffffff0b00780c */ /* 0x000fc80004f24270 */
[----:B------:R-:W-:-:S04]  /*0890*/  PLOP3.LUT P1, PT, P0, P1, PT, 0x80, 0x8 ;  /* 0x000000000008781c */ /* 0x000fc80000723070 */
[----:B--2---:R-:W-:-:S13]  /*08a0*/  ISETP.NE.OR P1, PT, RZ, UR5, P1 ;  /* 0x00000005ff007c0c */ /* 0x004fda0008f25670 */
[----:B------:R-:W-:-:S04]  /*08b0*/  @!P1 IMAD.MOV R7, RZ, RZ, R3 ;  /* 0x000000ffff079224 */ /* 0x000fc800078e0203 */
[----:B------:R-:W-:Y:S01]  /*08c0*/  IMAD.MOV.U32 R3, RZ, RZ, R7 ;  /* 0x000000ffff037224 */ /* 0x000fe200078e0007 */
[----:B------:R-:W-:Y:S06]  /*08d0*/  @!P2 BRA `(.L_x_3) ;  /* 0x000000000048a947 */ /* 0x000fec0003800000 */
[----:B------:R-:W-:Y:S01]  /*08e0*/  VIADD R11, R11, UR6 ;  /* 0x000000060b0b7c36 */ /* 0x000fe20008000000 */
[----:B------:R-:W-:Y:S02]  /*08f0*/  ISETP.NE.AND P2, PT, R13, 0x2, PT ;  /* 0x000000020d00780c */ /* 0x000fe40003f45270 */
[----:B------:R-:W-:Y:S02]  /*0900*/  IADD3 R7, PT, PT, R3, 0x1, RZ ;  /* 0x0000000103077810 */ /* 0x000fe40007ffe0ff */
[----:B------:R-:W-:-:S04]  /*0910*/  ISETP.GE.AND P1, PT, R11, UR7, PT ;  /* 0x000000070b007c0c */ /* 0x000fc8000bf26270 */
[----:B------:R-:W-:-:S04]  /*0920*/  ISETP.GT.AND P1, PT, R11, -0x1, !P1 ;  /* 0xffffffff0b00780c */ /* 0x000fc80004f24270 */
[----:B------:R-:W-:-:S04]  /*0930*/  PLOP3.LUT P1, PT, P0, P1, PT, 0x80, 0x8 ;  /* 0x000000000008781c */ /* 0x000fc80000723070 */
[----:B------:R-:W-:-:S13]  /*0940*/  ISETP.NE.OR P1, PT, RZ, UR5, P1 ;  /* 0x00000005ff007c0c */ /* 0x000fda0008f25670 */
[----:B------:R-:W-:-:S04]  /*0950*/  @!P1 IMAD.MOV R7, RZ, RZ, R3 ;  /* 0x000000ffff079224 */ /* 0x000fc800078e0203 */
[----:B------:R-:W-:Y:S01]  /*0960*/  IMAD.MOV.U32 R3, RZ, RZ, R7 ;  /* 0x000000ffff037224 */ /* 0x000fe200078e0007 */
[----:B------:R-:W-:Y:S06]  /*0970*/  @!P2 BRA `(.L_x_3) ;  /* 0x000000000020a947 */ /* 0x000fec0003800000 */
[----:B------:R-:W-:-:S05]  /*0980*/  VIADD R7, R11, UR6 ;  /* 0x000000060b077c36 */ /* 0x000fca0008000000 */
[----:B------:R-:W-:-:S04]  /*0990*/  ISETP.GE.AND P1, PT, R7, UR7, PT ;  /* 0x0000000707007c0c */ /* 0x000fc8000bf26270 */
[----:B------:R-:W-:Y:S01]  /*09a0*/  ISETP.GT.AND P1, PT, R7, -0x1, !P1 ;  /* 0xffffffff0700780c */ /* 0x000fe20004f24270 */
[----:B------:R-:W-:-:S03]  /*09b0*/  VIADD R7, R3, 0x1 ;  /* 0x0000000103077836 */ /* 0x000fc60000000000 */
[----:B------:R-:W-:-:S04]  /*09c0*/  PLOP3.LUT P1, PT, P0, P1, PT, 0x80, 0x8 ;  /* 0x000000000008781c */ /* 0x000fc80000723070 */
[----:B------:R-:W-:-:S13]  /*09d0*/  ISETP.NE.OR P1, PT, RZ, UR5, P1 ;  /* 0x00000005ff007c0c */ /* 0x000fda0008f25670 */
[----:B------:R-:W-:-:S04]  /*09e0*/  @!P1 IMAD.MOV R7, RZ, RZ, R3 ;  /* 0x000000ffff079224 */ /* 0x000fc800078e0203 */
[----:B------:R-:W-:-:S07]  /*09f0*/  IMAD.MOV.U32 R3, RZ, RZ, R7 ;  /* 0x000000ffff037224 */ /* 0x000fce00078e0007 */
.L_x_3:
[----:B------:R-:W-:Y:S05]  /*0a00*/  @P5 BRA `(.L_x_4) ;  /* 0xfffffff800bc5947 */ /* 0x000fea000383ffff */
.L_x_0:
[----:B------:R-:W0:Y:S01]  /*0a10*/  LDCU UR4, c[0x0][0x3c4] ;  /* 0x00007880ff0477ac */ /* 0x000e220008000800 */
[----:B------:R-:W1:Y:S01]  /*0a20*/  LDC.64 R12, c[0x0][0x380] ;  /* 0x0000e000ff0c7b82 */ /* 0x000e620000000a00 */
[----:B------:R-:W2:Y:S01]  /*0a30*/  LDCU UR5, c[0x0][0x3c8] ;  /* 0x00007900ff0577ac */ /* 0x000ea20008000800 */
[----:B0-----:R-:W-:-:S04]  /*0a40*/  IMAD R9, R2, UR4, R9 ;  /* 0x0000000402097c24 */ /* 0x001fc8000f8e0209 */
[----:B--2---:R-:W-:-:S04]  /*0a50*/  IMAD R9, R9, UR5, R10 ;  /* 0x0000000509097c24 */ /* 0x004fc8000f8e020a */
[----:B-1----:R-:W-:-:S05]  /*0a60*/  IMAD.WIDE R10, R9, 0x4, R12 ;  /* 0x00000004090a7825 */ /* 0x002fca00078e020c */
[----:B------:R0:W2:Y:S01]  /*0a70*/  LDG.E.CONSTANT R0, desc[UR8][R10.64] ;  /* 0x000000080a007981 */ /* 0x0000a2000c1e9900 */
[----:B------:R-:W-:Y:S01]  /*0a80*/  VIMNMX.U32 R3, PT, PT, R3, 0x1, !PT ;  /* 0x0000000103037848 */ /* 0x000fe20007fe0000 */
[----:B------:R-:W-:Y:S01]  /*0a90*/  BSSY.RECONVERGENT B0, `(.L_x_5) ;  /* 0x000000e000007945 */ /* 0x000fe20003800200 */
[----:B------:R-:W-:Y:S02]  /*0aa0*/  ISETP.GE.AND P2, PT, R6, 0x1, PT ;  /* 0x000000010600780c */ /* 0x000fe40003f46270 */
[----:B0-----:R-:W-:-:S04]  /*0ab0*/  I2FP.F32.S32 R11, R3 ;  /* 0x00000003000b7245 */ /* 0x001fc80000201400 */
[----:B------:R-:W0:Y:S02]  /*0ac0*/  MUFU.RCP R3, R11 ;  /* 0x0000000b00037308 */ /* 0x000e240000001000 */
[----:B0-----:R-:W-:-:S04]  /*0ad0*/  FFMA R12, -R11, R3, 1 ;  /* 0x3f8000000b0c7423 */ /* 0x001fc80000000103 */
[----:B------:R-:W-:Y:S02]  /*0ae0*/  FFMA R3, R3, R12, R3 ;  /* 0x0000000c03037223 */ /* 0x000fe40000000003 */
[----:B--2---:R-:W0:Y:S02]  /*0af0*/  FCHK P0, R0, R11 ;  /* 0x0000000b00007302 */ /* 0x004e240000000000 */
[----:B------:R-:W-:-:S04]  /*0b00*/  FFMA R12, R0, R3, RZ ;  /* 0x00000003000c7223 */ /* 0x000fc800000000ff */
[----:B------:R-:W-:-:S04]  /*0b10*/  FFMA R6, -R11, R12, R0 ;  /* 0x0000000c0b067223 */ /* 0x000fc80000000100 */
[----:B------:R-:W-:Y:S01]  /*0b20*/  FFMA R3, R3, R6, R12 ;  /* 0x0000000603037223 */ /* 0x000fe2000000000c */
[----:B0-----:R-:W-:Y:S06]  /*0b30*/  @!P0 BRA `(.L_x_6) ;  /* 0x00000000000c8947 */ /* 0x001fec0003800000 */
[----:B------:R-:W-:-:S07]  /*0b40*/  MOV R6, 0xb60 ;  /* 0x00000b6000067802 */ /* 0x000fce0000000f00 */
[----:B------:R-:W-:Y:S05]  /*0b50*/  CALL.REL.NOINC `($__internal_0_$__cuda_sm3x_div_rn_noftz_f32_slowpath) ;  /* 0x0000000400e87944 */ /* 0x000fea0003c00000 */
[----:B------:R-:W-:-:S07]  /*0b60*/  IMAD.MOV.U32 R3, RZ, RZ, R0 ;  /* 0x000000ffff037224 */ /* 0x000fce00078e0000 */
.L_x_6:
[----:B------:R-:W-:Y:S05]  /*0b70*/  BSYNC.RECONVERGENT B0 ;  /* 0x0000000000007941 */ /* 0x000fea0003800200 */
.L_x_5:
[----:B------:R-:W-:Y:S05]  /*0b80*/  @!P2 EXIT ;  /* 0x000000000000a94d */ /* 0x000fea0003800000 */
[----:B------:R-:W0:Y:S01]  /*0b90*/  LDC R7, c[0x0][0x3bc] ;  /* 0x0000ef00ff077b82 */ /* 0x000e220000000800 */
[----:B------:R-:W1:Y:S01]  /*0ba0*/  LDCU UR4, c[0x0][0x3a4] ;  /* 0x00007480ff0477ac */ /* 0x000e620008000800 */
[----:B------:R-:W2:Y:S01]  /*0bb0*/  LDCU UR7, c[0x0][0x3b4] ;  /* 0x00007680ff0777ac */ /* 0x000ea20008000800 */
[----:B-1----:R-:W-:Y:S02]  /*0bc0*/  ULOP3.LUT UR5, UR4, 0x7ffffffc, URZ, 0xc0, !UPT ;  /* 0x7ffffffc04057892 */ /* 0x002fe4000f8ec0ff */
[----:B------:R-:W-:Y:S02]  /*0bd0*/  ULOP3.LUT UR6, UR4, 0x3, URZ, 0xc0, !UPT ;  /* 0x0000000304067892 */ /* 0x000fe4000f8ec0ff */
[----:B------:R-:W-:Y:S01]  /*0be0*/  UIADD3 UR5, UPT, UPT, -UR5, URZ, URZ ;  /* 0x000000ff05057290 */ /* 0x000fe2000fffe1ff */
[C-C-:B0-----:R-:W-:Y:S01]  /*0bf0*/  IMAD R11, R7.reuse, 0x3, R8.reuse ;  /* 0x00000003070b7824 */ /* 0x141fe200078e0208 */
[----:B--2---:R-:W-:Y:S01]  /*0c00*/  IADD3 R0, PT, PT, R8, -UR7, R7 ;  /* 0x8000000708007c10 */ /* 0x004fe2000fffe007 */
[----:B------:R-:W-:Y:S01]  /*0c10*/  IMAD R10, R7, 0x2, R8 ;  /* 0x00000002070a7824 */ /* 0x000fe200078e0208 */
[----:B------:R-:W-:-:S02]  /*0c20*/  UMOV UR4, URZ ;  /* 0x000000ff00047c82 */ /* 0x000fc40008000000 */
[----:B------:R-:W-:Y:S01]  /*0c30*/  IADD3 R11, PT, PT, R11, -UR7, RZ ;  /* 0x800000070b0b7c10 */ /* 0x000fe2000fffe0ff */
[----:B------:R-:W-:-:S07]  /*0c40*/  VIADD R10, R10, -UR7 ;  /* 0x800000070a0a7c36 */ /* 0x000fce0008000000 */
.L_x_23:
[----:B0123--:R-:W0:Y:S01]  /*0c50*/  LDC R6, c[0x0][0x3b8] ;  /* 0x0000ee00ff067b82 */ /* 0x00fe220000000800 */
[----:B------:R-:W1:Y:S01]  /*0c60*/  LDCU UR7, c[0x0][0x398] ;  /* 0x00007300ff0777ac */ /* 0x000e620008000800 */
[----:B------:R-:W-:Y:S06]  /*0c70*/  BSSY.RECONVERGENT B0, `(.L_x_7) ;  /* 0x0000066000007945 */ /* 0x000fec0003800200 */
[----:B------:R-:W2:Y:S01]  /*0c80*/  LDC.64 R8, c[0x0][0x3a0] ;  /* 0x0000e800ff087b82 */ /* 0x000ea20000000a00 */
[----:B0-----:R-:W-:Y:S01]  /*0c90*/  IMAD R13, R6, UR4, R5 ;  /* 0x00000004060d7c24 */ /* 0x001fe2000f8e0205 */
[----:B------:R-:W-:Y:S01]  /*0ca0*/  UIADD3 UR4, UPT, UPT, UR4, 0x1, URZ ;  /* 0x0000000104047890 */ /* 0x000fe2000fffe0ff */
[----:B--2---:R-:W-:-:S05]  /*0cb0*/  ISETP.GE.AND P0, PT, R9, 0x1, PT ;  /* 0x000000010900780c */ /* 0x004fca0003f06270 */
[----:B------:R-:W-:Y:S02]  /*0cc0*/  ISETP.NE.AND P4, PT, R8, UR4, PT ;  /* 0x0000000408007c0c */ /* 0x000fe4000bf85270 */
[----:B------:R-:W-:-:S04]  /*0cd0*/  ISETP.LT.OR P0, PT, R13, RZ, !P0 ;  /* 0x000000ff0d00720c */ /* 0x000fc80004701670 */
[----:B-1----:R-:W-:-:S13]  /*0ce0*/  ISETP.GE.OR P0, PT, R13, UR7, P0 ;  /* 0x000000070d007c0c */ /* 0x002fda0008706670 */
[----:B------:R-:W-:Y:S05]  /*0cf0*/  @P0 BRA `(.L_x_8) ;  /* 0x0000000400740947 */ /* 0x000fea0003800000 */
[----:B------:R-:W-:Y:S01]  /*0d00*/  ISETP.GE.U32.AND P0, PT, R9, 0x4, PT ;  /* 0x000000040900780c */ /* 0x000fe20003f06070 */
[----:B------:R-:W-:Y:S02]  /*0d10*/  IMAD R13, R2, UR7, R13 ;  /* 0x00000007020d7c24 */ /* 0x000fe4000f8e020d */
[----:B------:R-:W-:-:S10]  /*0d20*/  IMAD.MOV.U32 R18, RZ, RZ, RZ ;  /* 0x000000ffff127224 */ /* 0x000fd400078e00ff */
[----:B------:R-:W-:Y:S05]  /*0d30*/  @!P0 BRA `(.L_x_9) ;  /* 0x0000000000d48947 */ /* 0x000fea0003800000 */
[----:B------:R-:W0:Y:S01]  /*0d40*/  LDC R23, c[0x0][0x39c] ;  /* 0x0000e700ff177b82 */ /* 0x000e220000000800 */
[----:B------:R-:W1:Y:S01]  /*0d50*/  LDCU UR10, c[0x0][0x39c] ;  /* 0x00007380ff0a77ac */ /* 0x000e620008000800 */
[----:B------:R-:W-:Y:S01]  /*0d60*/  LOP3.LUT R18, R9, 0x7ffffffc, RZ, 0xc0, !PT ;  /* 0x7ffffffc09127812 */ /* 0x000fe200078ec0ff */
[----:B------:R-:W-:Y:S02]  /*0d70*/  IMAD.MOV.U32 R20, RZ, RZ, R4 ;  /* 0x000000ffff147224 */ /* 0x000fe400078e0004 */
[----:B------:R-:W-:Y:S02]  /*0d80*/  IMAD.MOV.U32 R12, RZ, RZ, R11 ;  /* 0x000000ffff0c7224 */ /* 0x000fe400078e000b */
[----:B------:R-:W-:Y:S01]  /*0d90*/  IMAD.MOV.U32 R14, RZ, RZ, R10 ;  /* 0x000000ffff0e7224 */ /* 0x000fe200078e000a */
[----:B------:R-:W2:Y:S01]  /*0da0*/  LDC.64 R6, c[0x0][0x388] ;  /* 0x0000e200ff067b82 */ /* 0x000ea20000000a00 */
[----:B------:R-:W-:Y:S02]  /*0db0*/  IMAD.MOV.U32 R16, RZ, RZ, R0 ;  /* 0x000000ffff107224 */ /* 0x000fe400078e0000 */
[----:B------:R-:W-:-:S02]  /*0dc0*/  IMAD.U32 R22, RZ, RZ, UR5 ;  /* 0x00000005ff167e24 */ /* 0x000fc4000f8e00ff */
[C---:B-1----:R-:W-:Y:S02]  /*0dd0*/  IMAD R21, R13.reuse, UR10, R0 ;  /* 0x0000000a0d157c24 */ /* 0x042fe4000f8e0200 */
[C---:B------:R-:W-:Y:S02]  /*0de0*/  IMAD R19, R13.reuse, UR10, R10 ;  /* 0x0000000a0d137c24 */ /* 0x040fe4000f8e020a */
[C---:B------:R-:W-:Y:S02]  /*0df0*/  IMAD R17, R13.reuse, UR10, R11 ;  /* 0x0000000a0d117c24 */ /* 0x040fe4000f8e020b */
[----:B------:R-:W-:-:S07]  /*0e00*/  IMAD R15, R13, UR10, R4 ;  /* 0x0000000a0d0f7c24 */ /* 0x000fce000f8e0204 */
.L_x_18:
[-C--:B0-----:R-:W-:Y:S01]  /*0e10*/  ISETP.GE.AND P2, PT, R20, R23.reuse, PT ;  /* 0x000000171400720c */ /* 0x081fe20003f46270 */
[----:B------:R-:W-:Y:S01]  /*0e20*/  BSSY.RECONVERGENT B1, `(.L_x_10) ;  /* 0x000000b000017945 */ /* 0x000fe20003800200 */
[-C--:B------:R-:W-:Y:S02]  /*0e30*/  ISETP.GE.AND P3, PT, R16, R23.reuse, PT ;  /* 0x000000171000720c */ /* 0x080fe40003f66270 */
[----:B------:R-:W-:Y:S02]  /*0e40*/  ISETP.LT.OR P2, PT, R20, RZ, P2 ;  /* 0x000000ff1400720c */ /* 0x000fe40001741670 */
[-C--:B------:R-:W-:Y:S02]  /*0e50*/  ISETP.GE.AND P0, PT, R14, R23.reuse, PT ;  /* 0x000000170e00720c */ /* 0x080fe40003f06270 */
[----:B------:R-:W-:Y:S02]  /*0e60*/  ISETP.GE.AND P1, PT, R12, R23, PT ;  /* 0x000000170c00720c */ /* 0x000fe40003f26270 */
[----:B------:R-:W-:-:S02]  /*0e70*/  ISETP.LT.OR P3, PT, R16, RZ, P3 ;  /* 0x000000ff1000720c */ /* 0x000fc40001f61670 */
[----:B------:R-:W-:Y:S02]  /*0e80*/  ISETP.LT.OR P0, PT, R14, RZ, P0 ;  /* 0x000000ff0e00720c */ /* 0x000fe40000701670 */
[----:B------:R-:W-:-:S03]  /*0e90*/  ISETP.LT.OR P1, PT, R12, RZ, P1 ;  /* 0x000000ff0c00720c */ /* 0x000fc60000f21670 */
[----:B------:R-:W-:Y:S10]  /*0ea0*/  @P2 BRA `(.L_x_11) ;  /* 0x0000000000082947 */ /* 0x000ff40003800000 */
[----:B--2---:R-:W-:-:S05]  /*0eb0*/  IMAD.WIDE R8, R15, 0x4, R6 ;  /* 0x000000040f087825 */ /* 0x004fca00078e0206 */
[----:B------:R0:W-:Y:S02]  /*0ec0*/  REDG.E.ADD.F32.FTZ.RN.STRONG.GPU desc[UR8][R8.64], R3 ;  /* 0x00000003080079a6 */ /* 0x0001e4000c12f308 */
.L_x_11:
[----:B------:R-:W-:Y:S05]  /*0ed0*/  BSYNC.RECONVERGENT B1 ;  /* 0x0000000000017941 */ /* 0x000fea0003800200 */
.L_x_10:
[----:B------:R-:W-:Y:S04]  /*0ee0*/  BSSY.RECONVERGENT B1, `(.L_x_12) ;  /* 0x0000004000017945 */ /* 0x000fe80003800200 */
[----:B------:R-:W-:Y:S05]  /*0ef0*/  @P3 BRA `(.L_x_13) ;  /* 0x0000000000083947 */ /* 0x000fea0003800000 */
[----:B0-2---:R-:W-:-:S05]  /*0f00*/  IMAD.WIDE R8, R21, 0x4, R6 ;  /* 0x0000000415087825 */ /* 0x005fca00078e0206 */
[----:B------:R1:W-:Y:S02]  /*0f10*/  REDG.E.ADD.F32.FTZ.RN.STRONG.GPU desc[UR8][R8.64], R3 ;  /* 0x00000003080079a6 */ /* 0x0003e4000c12f308 */
.L_x_13:
[----:B------:R-:W-:Y:S05]  /*0f20*/  BSYNC.RECONVERGENT B1 ;  /* 0x0000000000017941 */ /* 0x000fea0003800200 */
.L_x_12:
[----:B------:R-:W-:Y:S04]  /*0f30*/  BSSY.RECONVERGENT B1, `(.L_x_14) ;  /* 0x0000004000017945 */ /* 0x000fe80003800200 */
[----:B------:R-:W-:Y:S05]  /*0f40*/  @P0 BRA `(.L_x_15) ;  /* 0x0000000000080947 */ /* 0x000fea0003800000 */
[----:B012---:R-:W-:-:S05]  /*0f50*/  IMAD.WIDE R8, R19, 0x4, R6 ;  /* 0x0000000413087825 */ /* 0x007fca00078e0206 */
[----:B------:R3:W-:Y:S02]  /*0f60*/  REDG.E.ADD.F32.FTZ.RN.STRONG.GPU desc[UR8][R8.64], R3 ;  /* 0x00000003080079a6 */ /* 0x0007e4000c12f308 */
.L_x_15:
[----:B------:R-:W-:Y:S05]  /*0f70*/  BSYNC.RECONVERGENT B1 ;  /* 0x0000000000017941 */ /* 0x000fea0003800200 */
.L_x_14:
[----:B------:R-:W-:Y:S04]  /*0f80*/  BSSY.RECONVERGENT B1, `(.L_x_16) ;  /* 0x0000004000017945 */ /* 0x000fe80003800200 */
[----:B------:R-:W-:Y:S05]  /*0f90*/  @P1 BRA `(.L_x_17) ;  /* 0x0000000000081947 */ /* 0x000fea0003800000 */
[----:B0123--:R-:W-:-:S05]  /*0fa0*/  IMAD.WIDE R8, R17, 0x4, R6 ;  /* 0x0000000411087825 */ /* 0x00ffca00078e0206 */
[----:B------:R4:W-:Y:S02]  /*0fb0*/  REDG.E.ADD.F32.FTZ.RN.STRONG.GPU desc[UR8][R8.64], R3 ;  /* 0x00000003080079a6 */ /* 0x0009e4000c12f308 */
.L_x_17:
[----:B------:R-:W-:Y:S05]  /*0fc0*/  BSYNC.RECONVERGENT B1 ;  /* 0x0000000000017941 */ /* 0x000fea0003800200 */
.L_x_16:
[----:B01-34-:R-:W0:Y:S01]  /*0fd0*/  LDC R8, c[0x0][0x3bc] ;  /* 0x0000ef00ff087b82 */ /* 0x01be220000000800 */
[----:B------:R-:W-:-:S05]  /*0fe0*/  VIADD R22, R22, 0x4 ;  /* 0x0000000416167836 */ /* 0x000fca0000000000 */
[----:B------:R-:W-:Y:S01]  /*0ff0*/  ISETP.NE.AND P0, PT, R22, RZ, PT ;  /* 0x000000ff1600720c */ /* 0x000fe20003f05270 */
[C---:B0-----:R-:W-:Y:S01]  /*1000*/  IMAD R16, R8.reuse, 0x4, R16 ;  /* 0x0000000408107824 */ /* 0x041fe200078e0210 */
[C---:B------:R-:W-:Y:S01]  /*1010*/  LEA R14, R8.reuse, R14, 0x2 ;  /* 0x0000000e080e7211 */ /* 0x040fe200078e10ff */
[C---:B------:R-:W-:Y:S02]  /*1020*/  IMAD R21, R8.reuse, 0x4, R21 ;  /* 0x0000000408157824 */ /* 0x040fe400078e0215 */
[C---:B------:R-:W-:Y:S02]  /*1030*/  IMAD R19, R8.reuse, 0x4, R19 ;  /* 0x0000000408137824 */ /* 0x040fe400078e0213 */
[C---:B------:R-:W-:Y:S02]  /*1040*/  IMAD R12, R8.reuse, 0x4, R12 ;  /* 0x00000004080c7824 */ /* 0x040fe400078e020c */
[C---:B------:R-:W-:Y:S02]  /*1050*/  IMAD R17, R8.reuse, 0x4, R17 ;  /* 0x0000000408117824 */ /* 0x040fe400078e0211 */
[----:B------:R-:W-:-:S02]  /*1060*/  IMAD R15, R8, 0x4, R15 ;  /* 0x00000004080f7824 */ /* 0x000fc400078e020f */
[----:B------:R-:W-:Y:S01]  /*1070*/  IMAD R20, R8, 0x4, R20 ;  /* 0x0000000408147824 */ /* 0x000fe200078e0214 */
[----:B------:R-:W-:Y:S06]  /*1080*/  @P0 BRA `(.L_x_18) ;  /* 0xfffffffc00600947 */ /* 0x000fec000383ffff */
.L_x_9:
[----:B------:R-:W-:-:S09]  /*1090*/  UISETP.NE.AND UP0, UPT, UR6, URZ, UPT ;  /* 0x000000ff0600728c */ /* 0x000fd2000bf05270 */
[----:B------:R-:W-:Y:S05]  /*10a0*/  BRA.U !UP0, `(.L_x_8) ;  /* 0x0000000108887547 */ /* 0x000fea000b800000 */
[----:B------:R-:W0:Y:S01]  /*10b0*/  LDC R15, c[0x0][0x3bc] ;  /* 0x0000ef00ff0f7b82 */ /* 0x000e220000000800 */
[----:B------:R-:W-:Y:S07]  /*10c0*/  BSSY.RECONVERGENT B1, `(.L_x_19) ;  /* 0x000000a000017945 */ /* 0x000fee0003800200 */
[----:B------:R-:W1:Y:S01]  /*10d0*/  LDC R17, c[0x0][0x39c] ;  /* 0x0000e700ff117b82 */ /* 0x000e620000000800 */
[----:B0-----:R-:W-:-:S05]  /*10e0*/  IMAD R18, R18, R15, R4 ;  /* 0x0000000f12127224 */ /* 0x001fca00078e0204 */
[----:B-1----:R-:W-:-:S04]  /*10f0*/  ISETP.GE.AND P0, PT, R18, R17, PT ;  /* 0x000000111200720c */ /* 0x002fc80003f06270 */
[----:B------:R-:W-:-:S13]  /*1100*/  ISETP.LT.OR P0, PT, R18, RZ, P0 ;  /* 0x000000ff1200720c */ /* 0x000fda0000701670 */
[----:B------:R-:W-:Y:S05]  /*1110*/  @P0 BRA `(.L_x_20) ;  /* 0x0000000000100947 */ /* 0x000fea0003800000 */
[----:B--2---:R-:W0:Y:S01]  /*1120*/  LDC.64 R6, c[0x0][0x388] ;  /* 0x0000e200ff067b82 */ /* 0x004e220000000a00 */
[----:B------:R-:W-:-:S04]  /*1130*/  IMAD R9, R13, R17, R18 ;  /* 0x000000110d097224 */ /* 0x000fc800078e0212 */
[----:B0-----:R-:W-:-:S05]  /*1140*/  IMAD.WIDE R6, R9, 0x4, R6 ;  /* 0x0000000409067825 */ /* 0x001fca00078e0206 */
[----:B------:R0:W-:Y:S02]  /*1150*/  REDG.E.ADD.F32.FTZ.RN.STRONG.GPU desc[UR8][R6.64], R3 ;  /* 0x00000003060079a6 */ /* 0x0001e4000c12f308 */
.L_x_20:
[----:B------:R-:W-:Y:S05]  /*1160*/  BSYNC.RECONVERGENT B1 ;  /* 0x0000000000017941 */ /* 0x000fea0003800200 */
.L_x_19:
[----:B------:R-:W-:-:S09]  /*1170*/  UISETP.NE.AND UP0, UPT, UR6, 0x1, UPT ;  /* 0x000000010600788c */ /* 0x000fd2000bf05270 */
[----:B------:R-:W-:Y:S05]  /*1180*/  BRA.U !UP0, `(.L_x_8) ;  /* 0x0000000108507547 */ /* 0x000fea000b800000 */
[----:B------:R-:W-:Y:S01]  /*1190*/  IMAD.IADD R18, R18, 0x1, R15 ;  /* 0x0000000112127824 */ /* 0x000fe200078e020f */
[----:B------:R-:W-:Y:S04]  /*11a0*/  BSSY.RECONVERGENT B1, `(.L_x_21) ;  /* 0x0000008000017945 */ /* 0x000fe80003800200 */
[----:B------:R-:W-:-:S04]  /*11b0*/  ISETP.GE.AND P0, PT, R18, R17, PT ;  /* 0x000000111200720c */ /* 0x000fc80003f06270 */
[----:B------:R-:W-:-:S13]  /*11c0*/  ISETP.LT.OR P0, PT, R18, RZ, P0 ;  /* 0x000000ff1200720c */ /* 0x000fda0000701670 */
[----:B------:R-:W-:Y:S05]  /*11d0*/  @P0 BRA `(.L_x_22) ;  /* 0x0000000000100947 */ /* 0x000fea0003800000 */
[----:B0-2---:R-:W0:Y:S01]  /*11e0*/  LDC.64 R6, c[0x0][0x388] ;  /* 0x0000e200ff067b82 */ /* 0x005e220000000a00 */
[----:B------:R-:W-:-:S04]  /*11f0*/  IMAD R9, R13, R17, R18 ;  /* 0x000000110d097224 */ /* 0x000fc800078e0212 */
[----:B0-----:R-:W-:-:S05]  /*1200*/  IMAD.WIDE R6, R9, 0x4, R6 ;  /* 0x0000000409067825 */ /* 0x001fca00078e0206 */
[----:B------:R1:W-:Y:S02]  /*1210*/  REDG.E.ADD.F32.FTZ.RN.STRONG.GPU desc[UR8][R6.64], R3 ;  /* 0x00000003060079a6 */ /* 0x0003e4000c12f308 */
.L_x_22:
[----:B------:R-:W-:Y:S05]  /*1220*/  BSYNC.RECONVERGENT B1 ;  /* 0x0000000000017941 */ /* 0x000fea0003800200 */
.L_x_21:
[----:B------:R-:W-:-:S09]  /*1230*/  UISETP.NE.AND UP0, UPT, UR6, 0x2, UPT ;  /* 0x000000020600788c */ /* 0x000fd2000bf05270 */
[----:B------:R-:W-:Y:S05]  /*1240*/  BRA.U !UP0, `(.L_x_8) ;  /* 0x0000000108207547 */ /* 0x000fea000b800000 */
[----:B------:R-:W-:-:S05]  /*1250*/  IMAD.IADD R18, R18, 0x1, R15 ;  /* 0x0000000112127824 */ /* 0x000fca00078e020f */
[----:B------:R-:W-:-:S04]  /*1260*/  ISETP.GE.AND P0, PT, R18, R17, PT ;  /* 0x000000111200720c */ /* 0x000fc80003f06270 */
[----:B------:R-:W-:-:S13]  /*1270*/  ISETP.LT.OR P0, PT, R18, RZ, P0 ;  /* 0x000000ff1200720c */ /* 0x000fda0000701670 */
[----:B------:R-:W-:Y:S05]  /*1280*/  @P0 BRA `(.L_x_8) ;  /* 0x0000000000100947 */ /* 0x000fea0003800000 */
[----:B012---:R-:W0:Y:S01]  /*1290*/  LDC.64 R6, c[0x0][0x388] ;  /* 0x0000e200ff067b82 */ /* 0x007e220000000a00 */
[----:B------:R-:W-:-:S04]  /*12a0*/  IMAD R13, R13, R17, R18 ;  /* 0x000000110d0d7224 */ /* 0x000fc800078e0212 */
[----:B0-----:R-:W-:-:S05]  /*12b0*/  IMAD.WIDE R6, R13, 0x4, R6 ;  /* 0x000000040d067825 */ /* 0x001fca00078e0206 */
[----:B------:R3:W-:Y:S02]  /*12c0*/  REDG.E.ADD.F32.FTZ.RN.STRONG.GPU desc[UR8][R6.64], R3 ;  /* 0x00000003060079a6 */ /* 0x0007e4000c12f308 */
.L_x_8:
[----:B------:R-:W-:Y:S05]  /*12d0*/  BSYNC.RECONVERGENT B0 ;  /* 0x0000000000007941 */ /* 0x000fea0003800200 */
.L_x_7:
[----:B------:R-:W-:Y:S05]  /*12e0*/  @P4 BRA `(.L_x_23) ;  /* 0xfffffff800584947 */ /* 0x000fea000383ffff */
[----:B------:R-:W-:Y:S05]  /*12f0*/  EXIT ;  /* 0x000000000000794d */ /* 0x000fea0003800000 */
        .weak           $__internal_0_$__cuda_sm3x_div_rn_noftz_f32_slowpath
        .type           $__internal_0_$__cuda_sm3x_div_rn_noftz_f32_slowpath,@function
        .size           $__internal_0_$__cuda_sm3x_div_rn_noftz_f32_slowpath,(.L_x_68 - $__internal_0_$__cuda_sm3x_div_rn_noftz_f32_slowpath)
$__internal_0_$__cuda_sm3x_div_rn_noftz_f32_slowpath:
[----:B------:R-:W-:Y:S01]  /*1300*/  SHF.R.U32.HI R9, RZ, 0x17, R11 ;  /* 0x00000017ff097819 */ /* 0x000fe2000001160b */
[----:B------:R-:W-:Y:S01]  /*1310*/  BSSY.RECONVERGENT B1, `(.L_x_24) ;  /* 0x0000064000017945 */ /* 0x000fe20003800200 */
[--C-:B------:R-:W-:Y:S01]  /*1320*/  SHF.R.U32.HI R3, RZ, 0x17, R0.reuse ;  /* 0x00000017ff037819 */ /* 0x100fe20000011600 */
[----:B------:R-:W-:Y:S01]  /*1330*/  IMAD.MOV.U32 R10, RZ, RZ, R0 ;  /* 0x000000ffff0a7224 */ /* 0x000fe200078e0000 */
[----:B------:R-:W-:Y:S02]  /*1340*/  LOP3.LUT R9, R9, 0xff, RZ, 0xc0, !PT ;  /* 0x000000ff09097812 */ /* 0x000fe400078ec0ff */
[----:B------:R-:W-:-:S03]  /*1350*/  LOP3.LUT R14, R3, 0xff, RZ, 0xc0, !PT ;  /* 0x000000ff030e7812 */ /* 0x000fc600078ec0ff */
[----:B------:R-:W-:Y:S01]  /*1360*/  VIADD R13, R9, 0xffffffff ;  /* 0xffffffff090d7836 */ /* 0x000fe20000000000 */
[----:B------:R-:W-:-:S04]  /*1370*/  IADD3 R12, PT, PT, R14, -0x1, RZ ;  /* 0xffffffff0e0c7810 */ /* 0x000fc80007ffe0ff */
[----:B------:R-:W-:-:S04]  /*1380*/  ISETP.GT.U32.AND P0, PT, R13, 0xfd, PT ;  /* 0x000000fd0d00780c */ /* 0x000fc80003f04070 */
[----:B------:R-:W-:-:S13]  /*1390*/  ISETP.GT.U32.OR P0, PT, R12, 0xfd, P0 ;  /* 0x000000fd0c00780c */ /* 0x000fda0000704470 */
[----:B------:R-:W-:Y:S01]  /*13a0*/  @!P0 IMAD.MOV.U32 R7, RZ, RZ, RZ ;  /* 0x000000ffff078224 */ /* 0x000fe200078e00ff */
[----:B------:R-:W-:Y:S06]  /*13b0*/  @!P0 BRA `(.L_x_25) ;  /* 0x0000000000608947 */ /* 0x000fec0003800000 */
[----:B------:R-:W-:Y:S01]  /*13c0*/  FSETP.GTU.FTZ.AND P0, PT, |R0|, +INF , PT ;  /* 0x7f8000000000780b */ /* 0x000fe20003f1c200 */
[----:B------:R-:W-:Y:S01]  /*13d0*/  IMAD.MOV.U32 R3, RZ, RZ, R11 ;  /* 0x000000ffff037224 */ /* 0x000fe200078e000b */
[----:B------:R-:W-:-:S04]  /*13e0*/  FSETP.GTU.FTZ.AND P1, PT, |R11|, +INF , PT ;  /* 0x7f8000000b00780b */ /* 0x000fc80003f3c200 */
[----:B------:R-:W-:-:S13]  /*13f0*/  PLOP3.LUT P0, PT, P0, P1, PT, 0xf8, 0x8f ;  /* 0x00000000008f781c */ /* 0x000fda0000703f70 */
[----:B------:R-:W-:Y:S05]  /*1400*/  @P0 BRA `(.L_x_26) ;  /* 0x00000004004c0947 */ /* 0x000fea0003800000 */
[----:B------:R-:W-:-:S13]  /*1410*/  LOP3.LUT P0, RZ, R11, 0x7fffffff, R10, 0xc8, !PT ;  /* 0x7fffffff0bff7812 */ /* 0x000fda000780c80a */
[----:B------:R-:W-:Y:S05]  /*1420*/  @!P0 BRA `(.L_x_27) ;  /* 0x00000004003c8947 */ /* 0x000fea0003800000 */
[C---:B------:R-:W-:Y:S02]  /*1430*/  FSETP.NEU.FTZ.AND P1, PT, |R0|.reuse, +INF , PT ;  /* 0x7f8000000000780b */ /* 0x040fe40003f3d200 */
[----:B------:R-:W-:Y:S02]  /*1440*/  FSETP.NEU.FTZ.AND P3, PT, |R3|, +INF , PT ;  /* 0x7f8000000300780b */ /* 0x000fe40003f7d200 */
[----:B------:R-:W-:-:S11]  /*1450*/  FSETP.NEU.FTZ.AND P0, PT, |R0|, +INF , PT ;  /* 0x7f8000000000780b */ /* 0x000fd60003f1d200 */
[----:B------:R-:W-:Y:S05]  /*1460*/  @!P3 BRA !P1, `(.L_x_27) ;  /* 0x00000004002cb947 */ /* 0x000fea0004800000 */
[----:B------:R-:W-:-:S04]  /*1470*/  LOP3.LUT P1, RZ, R10, 0x7fffffff, RZ, 0xc0, !PT ;  /* 0x7fffffff0aff7812 */ /* 0x000fc8000782c0ff */
[----:B------:R-:W-:-:S13]  /*1480*/  PLOP3.LUT P1, PT, P3, P1, PT, 0x2f, 0xf2 ;  /* 0x0000000000f2781c */ /* 0x000fda0001f22577 */
[----:B------:R-:W-:Y:S05]  /*1490*/  @P1 BRA `(.L_x_28) ;  /* 0x0000000400181947 */ /* 0x000fea0003800000 */
[----:B------:R-:W-:-:S04]  /*14a0*/  LOP3.LUT P1, RZ, R11, 0x7fffffff, RZ, 0xc0, !PT ;  /* 0x7fffffff0bff7812 */ /* 0x000fc8000782c0ff */
[----:B------:R-:W-:-:S13]  /*14b0*/  PLOP3.LUT P0, PT, P0, P1, PT, 0x2f, 0xf2 ;  /* 0x0000000000f2781c */ /* 0x000fda0000702577 */
[----:B------:R-:W-:Y:S05]  /*14c0*/  @P0 BRA `(.L_x_29) ;  /* 0x0000000400000947 */ /* 0x000fea0003800000 */
[----:B------:R-:W-:Y:S02]  /*14d0*/  ISETP.GE.AND P0, PT, R12, RZ, PT ;  /* 0x000000ff0c00720c */ /* 0x000fe40003f06270 */
[----:B------:R-:W-:-:S11]  /*14e0*/  ISETP.GE.AND P1, PT, R13, RZ, PT ;  /* 0x000000ff0d00720c */ /* 0x000fd60003f26270 */
[----:B------:R-:W-:Y:S02]  /*14f0*/  @P0 IMAD.MOV.U32 R7, RZ, RZ, RZ ;  /* 0x000000ffff070224 */ /* 0x000fe400078e00ff */
[----:B------:R-:W-:Y:S01]  /*1500*/  @!P0 FFMA R10, R0, 1.84467440737095516160e+19, RZ ;  /* 0x5f800000000a8823 */ /* 0x000fe200000000ff */
[----:B------:R-:W-:Y:S02]  /*1510*/  @!P0 IMAD.MOV.U32 R7, RZ, RZ, -0x40 ;  /* 0xffffffc0ff078424 */ /* 0x000fe400078e00ff */
[----:B------:R-:W-:Y:S02]  /*1520*/  @!P1 FFMA R11, R3, 1.84467440737095516160e+19, RZ ;  /* 0x5f800000030b9823 */ /* 0x000fe400000000ff */
[----:B------:R-:W-:-:S07]  /*1530*/  @!P1 VIADD R7, R7, 0x40 ;  /* 0x0000004007079836 */ /* 0x000fce0000000000 */
.L_x_25:
[----:B------:R-:W-:Y:S01]  /*1540*/  LEA R0, R9, 0xc0800000, 0x17 ;  /* 0xc080000009007811 */ /* 0x000fe200078eb8ff */
[----:B------:R-:W-:Y:S01]  /*1550*/  VIADD R3, R14, 0xffffff81 ;  /* 0xffffff810e037836 */ /* 0x000fe20000000000 */
[----:B------:R-:W-:Y:S03]  /*1560*/  BSSY.RECONVERGENT B2, `(.L_x_30) ;  /* 0x0000035000027945 */ /* 0x000fe60003800200 */
[----:B------:R-:W-:Y:S02]  /*1570*/  IMAD.IADD R11, R11, 0x1, -R0 ;  /* 0x000000010b0b7824 */ /* 0x000fe400078e0a00 */
[----:B------:R-:W-:Y:S02]  /*1580*/  IMAD R0, R3, -0x800000, R10 ;  /* 0xff80000003007824 */ /* 0x000fe400078e020a */
[----:B------:R-:W0:Y:S01]  /*1590*/  MUFU.RCP R12, R11 ;  /* 0x0000000b000c7308 */ /* 0x000e220000001000 */
[----:B------:R-:W-:-:S04]  /*15a0*/  FADD.FTZ R13, -R11, -RZ ;  /* 0x800000ff0b0d7221 */ /* 0x000fc80000010100 */
[----:B0-----:R-:W-:-:S04]  /*15b0*/  FFMA R15, R12, R13, 1 ;  /* 0x3f8000000c0f7423 */ /* 0x001fc8000000000d */
[----:B------:R-:W-:-:S04]  /*15c0*/  FFMA R17, R12, R15, R12 ;  /* 0x0000000f0c117223 */ /* 0x000fc8000000000c */
[----:B------:R-:W-:-:S04]  /*15d0*/  FFMA R10, R0, R17, RZ ;  /* 0x00000011000a7223 */ /* 0x000fc800000000ff */
[----:B------:R-:W-:-:S04]  /*15e0*/  FFMA R15, R13, R10, R0 ;  /* 0x0000000a0d0f7223 */ /* 0x000fc80000000000 */
[----:B------:R-:W-:Y:S01]  /*15f0*/  FFMA R12, R17, R15, R10 ;  /* 0x0000000f110c7223 */ /* 0x000fe2000000000a */
[----:B------:R-:W-:-:S03]  /*1600*/  IADD3 R10, PT, PT, R3, 0x7f, -R9 ;  /* 0x0000007f030a7810 */ /* 0x000fc60007ffe809 */
[----:B------:R-:W-:Y:S01]  /*1610*/  FFMA R13, R13, R12, R0 ;  /* 0x0000000c0d0d7223 */ /* 0x000fe20000000000 */
[----:B------:R-:W-:-:S03]  /*1620*/  IADD3 R10, PT, PT, R10, R7, RZ ;  /* 0x000000070a0a7210 */ /* 0x000fc60007ffe0ff */
[----:B------:R-:W-:-:S05]  /*1630*/  FFMA R0, R17, R13, R12 ;  /* 0x0000000d11007223 */ /* 0x000fca000000000c */
[----:B------:R-:W-:-:S04]  /*1640*/  SHF.R.U32.HI R3, RZ, 0x17, R0 ;  /* 0x00000017ff037819 */ /* 0x000fc80000011600 */
[----:B------:R-:W-:-:S05]  /*1650*/  LOP3.LUT R3, R3, 0xff, RZ, 0xc0, !PT ;  /* 0x000000ff03037812 */ /* 0x000fca00078ec0ff */
[----:B------:R-:W-:-:S04]  /*1660*/  IMAD.IADD R9, R3, 0x1, R10 ;  /* 0x0000000103097824 */ /* 0x000fc800078e020a */
[----:B------:R-:W-:-:S05]  /*1670*/  VIADD R3, R9, 0xffffffff ;  /* 0xffffffff09037836 */ /* 0x000fca0000000000 */
[----:B------:R-:W-:-:S13]  /*1680*/  ISETP.GE.U32.AND P0, PT, R3, 0xfe, PT ;  /* 0x000000fe0300780c */ /* 0x000fda0003f06070 */
[----:B------:R-:W-:Y:S05]  /*1690*/  @!P0 BRA `(.L_x_31) ;  /* 0x0000000000808947 */ /* 0x000fea0003800000 */
[----:B------:R-:W-:-:S13]  /*16a0*/  ISETP.GT.AND P0, PT, R9, 0xfe, PT ;  /* 0x000000fe0900780c */ /* 0x000fda0003f04270 */
[----:B------:R-:W-:Y:S05]  /*16b0*/  @P0 BRA `(.L_x_32) ;  /* 0x00000000006c0947 */ /* 0x000fea0003800000 */
[----:B------:R-:W-:-:S13]  /*16c0*/  ISETP.GE.AND P0, PT, R9, 0x1, PT ;  /* 0x000000010900780c */ /* 0x000fda0003f06270 */
[----:B------:R-:W-:Y:S05]  /*16d0*/  @P0 BRA `(.L_x_33) ;  /* 0x0000000000740947 */ /* 0x000fea0003800000 */
[----:B------:R-:W-:Y:S02]  /*16e0*/  ISETP.GE.AND P0, PT, R9, -0x18, PT ;  /* 0xffffffe80900780c */ /* 0x000fe40003f06270 */
[----:B------:R-:W-:-:S11]  /*16f0*/  LOP3.LUT R0, R0, 0x80000000, RZ, 0xc0, !PT ;  /* 0x8000000000007812 */ /* 0x000fd600078ec0ff */
[----:B------:R-:W-:Y:S05]  /*1700*/  @!P0 BRA `(.L_x_33) ;  /* 0x0000000000688947 */ /* 0x000fea0003800000 */
[CCC-:B------:R-:W-:Y:S01]  /*1710*/  FFMA.RZ R3, R17.reuse, R13.reuse, R12.reuse ;  /* 0x0000000d11037223 */ /* 0x1c0fe2000000c00c */
[-CC-:B------:R-:W-:Y:S01]  /*1720*/  FFMA.RM R10, R17, R13.reuse, R12.reuse ;  /* 0x0000000d110a7223 */ /* 0x180fe2000000400c */
[C---:B------:R-:W-:Y:S02]  /*1730*/  ISETP.NE.AND P3, PT, R9.reuse, RZ, PT ;  /* 0x000000ff0900720c */ /* 0x040fe40003f65270 */
[----:B------:R-:W-:Y:S02]  /*1740*/  ISETP.NE.AND P1, PT, R9, RZ, PT ;  /* 0x000000ff0900720c */ /* 0x000fe40003f25270 */
[----:B------:R-:W-:Y:S01]  /*1750*/  LOP3.LUT R7, R3, 0x7fffff, RZ, 0xc0, !PT ;  /* 0x007fffff03077812 */ /* 0x000fe200078ec0ff */
[----:B------:R-:W-:Y:S01]  /*1760*/  FFMA.RP R3, R17, R13, R12 ;  /* 0x0000000d11037223 */ /* 0x000fe2000000800c */
[----:B------:R-:W-:Y:S02]  /*1770*/  VIADD R12, R9, 0x20 ;  /* 0x00000020090c7836 */ /* 0x000fe40000000000 */
[----:B------:R-:W-:Y:S01]  /*1780*/  LOP3.LUT R7, R7, 0x800000, RZ, 0xfc, !PT ;  /* 0x0080000007077812 */ /* 0x000fe200078efcff */
[----:B------:R-:W-:Y:S01]  /*1790*/  IMAD.MOV R9, RZ, RZ, -R9 ;  /* 0x000000ffff097224 */ /* 0x000fe200078e0a09 */
[----:B------:R-:W-:-:S02]  /*17a0*/  FSETP.NEU.FTZ.AND P0, PT, R3, R10, PT ;  /* 0x0000000a0300720b */ /* 0x000fc40003f1d000 */
[----:B------:R-:W-:Y:S02]  /*17b0*/  SHF.L.U32 R12, R7, R12, RZ ;  /* 0x0000000c070c7219 */ /* 0x000fe400000006ff */
[----:B------:R-:W-:Y:S02]  /*17c0*/  SEL R10, R9, RZ, P3 ;  /* 0x000000ff090a7207 */ /* 0x000fe40001800000 */
[----:B------:R-:W-:Y:S02]  /*17d0*/  ISETP.NE.AND P1, PT, R12, RZ, P1 ;  /* 0x000000ff0c00720c */ /* 0x000fe40000f25270 */
[----:B------:R-:W-:Y:S02]  /*17e0*/  SHF.R.U32.HI R10, RZ, R10, R7 ;  /* 0x0000000aff0a7219 */ /* 0x000fe40000011607 */
[----:B------:R-:W-:Y:S02]  /*17f0*/  PLOP3.LUT P0, PT, P0, P1, PT, 0xf8, 0x8f ;  /* 0x00000000008f781c */ /* 0x000fe40000703f70 */
[----:B------:R-:W-:-:S02]  /*1800*/  SHF.R.U32.HI R12, RZ, 0x1, R10 ;  /* 0x00000001ff0c7819 */ /* 0x000fc4000001160a */
[----:B------:R-:W-:-:S04]  /*1810*/  SEL R3, RZ, 0x1, !P0 ;  /* 0x00000001ff037807 */ /* 0x000fc80004000000 */
[----:B------:R-:W-:-:S04]  /*1820*/  LOP3.LUT R3, R3, 0x1, R12, 0xf8, !PT ;  /* 0x0000000103037812 */ /* 0x000fc800078ef80c */
[----:B------:R-:W-:-:S05]  /*1830*/  LOP3.LUT R3, R3, R10, RZ, 0xc0, !PT ;  /* 0x0000000a03037212 */ /* 0x000fca00078ec0ff */
[----:B------:R-:W-:-:S05]  /*1840*/  IMAD.IADD R3, R12, 0x1, R3 ;  /* 0x000000010c037824 */ /* 0x000fca00078e0203 */
[----:B------:R-:W-:Y:S01]  /*1850*/  LOP3.LUT R0, R3, R0, RZ, 0xfc, !PT ;  /* 0x0000000003007212 */ /* 0x000fe200078efcff */
[----:B------:R-:W-:Y:S06]  /*1860*/  BRA `(.L_x_33) ;  /* 0x0000000000107947 */ /* 0x000fec0003800000 */
.L_x_32:
[----:B------:R-:W-:-:S04]  /*1870*/  LOP3.LUT R0, R0, 0x80000000, RZ, 0xc0, !PT ;  /* 0x8000000000007812 */ /* 0x000fc800078ec0ff */
[----:B------:R-:W-:Y:S01]  /*1880*/  LOP3.LUT R0, R0, 0x7f800000, RZ, 0xfc, !PT ;  /* 0x7f80000000007812 */ /* 0x000fe200078efcff */
[----:B------:R-:W-:Y:S06]  /*1890*/  BRA `(.L_x_33) ;  /* 0x0000000000047947 */ /* 0x000fec0003800000 */
.L_x_31:
[----:B------:R-:W-:-:S07]  /*18a0*/  IMAD R0, R10, 0x800000, R0 ;  /* 0x008000000a007824 */ /* 0x000fce00078e0200 */
.L_x_33:
[----:B------:R-:W-:Y:S05]  /*18b0*/  BSYNC.RECONVERGENT B2 ;  /* 0x0000000000027941 */ /* 0x000fea0003800200 */
.L_x_30:
[----:B------:R-:W-:Y:S05]  /*18c0*/  BRA `(.L_x_34) ;  /* 0x0000000000207947 */ /* 0x000fea0003800000 */
.L_x_29:
[----:B------:R-:W-:-:S04]  /*18d0*/  LOP3.LUT R0, R11, 0x80000000, R10, 0x48, !PT ;  /* 0x800000000b007812 */ /* 0x000fc800078e480a */
[----:B------:R-:W-:Y:S01]  /*18e0*/  LOP3.LUT R0, R0, 0x7f800000, RZ, 0xfc, !PT ;  /* 0x7f80000000007812 */ /* 0x000fe200078efcff */
[----:B------:R-:W-:Y:S06]  /*18f0*/  BRA `(.L_x_34) ;  /* 0x0000000000147947 */ /* 0x000fec0003800000 */
.L_x_28:
[----:B------:R-:W-:Y:S01]  /*1900*/  LOP3.LUT R0, R11, 0x80000000, R10, 0x48, !PT ;  /* 0x800000000b007812 */ /* 0x000fe200078e480a */
[----:B------:R-:W-:Y:S06]  /*1910*/  BRA `(.L_x_34) ;  /* 0x00000000000c7947 */ /* 0x000fec0003800000 */
.L_x_27:
[----:B------:R-:W0:Y:S01]  /*1920*/  MUFU.RSQ R0, -QNAN ;  /* 0xffc0000000007908 */ /* 0x000e220000001400 */
[----:B------:R-:W-:Y:S05]  /*1930*/  BRA `(.L_x_34) ;  /* 0x0000000000047947 */ /* 0x000fea0003800000 */
.L_x_26:
[----:B------:R-:W-:-:S07]  /*1940*/  FADD.FTZ R0, R0, R3 ;  /* 0x0000000300007221 */ /* 0x000fce0000010000 */
.L_x_34:
[----:B------:R-:W-:Y:S05]  /*1950*/  BSYNC.RECONVERGENT B1 ;  /* 0x0000000000017941 */ /* 0x000fea0003800200 */
.L_x_24:
[----:B------:R-:W-:-:S04]  /*1960*/  IMAD.MOV.U32 R7, RZ, RZ, 0x0 ;  /* 0x00000000ff077424 */ /* 0x000fc800078e00ff */
[----:B0-----:R-:W-:Y:S05]  /*1970*/  RET.REL.NODEC R6 `(_Z20avgpool2d_bwd_kernelPKfPfiiiiiiiiiiiibbii) ;  /* 0xffffffe406a07950 */ /* 0x001fea0003c3ffff */
.L_x_35:
[----:B------:R-:W-:-:S00]  /*1980*/  BRA `(.L_x_35) ;  /* 0xfffffffc00fc7947 */ /* 0x000fc0000383ffff */
[----:B------:R-:W-:-:S00]  /*1990*/  NOP ;  /* 0x0000000000007918 */ /* 0x000fc00000000000 */
        /* <DEDUP_REMOVED lines=14> */
.L_x_68:


//--------------------- .text._Z20avgpool2d_fwd_kernelPKfPfiiiiiiiiiiiibbii --------------------------
	.section	.text._Z20avgpool2d_fwd_kernelPKfPfiiiiiiiiiiiibbii,"ax",@progbits
	.align	128
        .global         _Z20avgpool2d_fwd_kernelPKfPfiiiiiiiiiiiibbii
        .type           _Z20avgpool2d_fwd_kernelPKfPfiiiiiiiiiiiibbii,@function
        .size           _Z20avgpool2d_fwd_kernelPKfPfiiiiiiiiiiiibbii,(.L_x_69 - _Z20avgpool2d_fwd_kernelPKfPfiiiiiiiiiiiibbii)
        .other          _Z20avgpool2d_fwd_kernelPKfPfiiiiiiiiiiiibbii,@"STO_CUDA_ENTRY STV_DEFAULT"
_Z20avgpool2d_fwd_kernelPKfPfiiiiiiiiiiiibbii:
.text._Z20avgpool2d_fwd_kernelPKfPfiiiiiiiiiiiibbii:
        /* <DEDUP_REMOVED lines=15> */
[----:B------:R-:W-:Y:S01]  /*00f0*/  IABS R8, R0 ;  /* 0x0000000000087213 */ /* 0x000fe20000000000 */
[----:B------:R-:W-:Y:S01]  /*0100*/  IMAD.MOV.U32 R34, RZ, RZ, RZ ;  /* 0x000000ffff227224 */ /* 0x000fe200078e00ff */
[----:B------:R-:W1:Y:S01]  /*0110*/  I2F.RP R2, R9 ;  /* 0x0000000900027306 */ /* 0x000e620000209400 */
[----:B------:R-:W-:Y:S01]  /*0120*/  IABS R10, R5 ;  /* 0x00000005000a7213 */ /* 0x000fe20000000000 */
[----:B------:R-:W2:Y:S06]  /*0130*/  LDCU.64 UR10, c[0x0][0x358] ;  /* 0x00006b00ff0a77ac */ /* 0x000eac0008000a00 */
[----:B-1----:R-:W1:Y:S01]  /*0140*/  MUFU.RCP R2, R2 ;  /* 0x0000000200027308 */ /* 0x002e620000001000 */
[----:B0-----:R-:W-:-:S04]  /*0150*/  UISETP.GE.AND UP0, UPT, UR9, 0x1, UPT ;  /* 0x000000010900788c */ /* 0x001fc8000bf06270 */
[----:B------:R-:W-:Y:S01]  /*0160*/  UISETP.LT.OR UP0, UPT, UR8, 0x1, !UP0 ;  /* 0x000000010800788c */ /* 0x000fe2000c701670 */
[----:B-1----:R-:W-:-:S04]  /*0170*/  VIADD R6, R2, 0xffffffe ;  /* 0x0ffffffe02067836 */ /* 0x002fc80000000000 */
[----:B------:R0:W1:Y:S02]  /*0180*/  F2I.FTZ.U32.TRUNC.NTZ R7, R6 ;  /* 0x0000000600077305 */ /* 0x000064000021f000 */
[----:B0-----:R-:W-:Y:S02]  /*0190*/  IMAD.MOV.U32 R6, RZ, RZ, RZ ;  /* 0x000000ffff067224 */ /* 0x001fe400078e00ff */
[----:B-1----:R-:W-:-:S04]  /*01a0*/  IMAD.MOV R4, RZ, RZ, -R7 ;  /* 0x000000ffff047224 */ /* 0x002fc800078e0a07 */
[----:B------:R-:W-:Y:S01]  /*01b0*/  IMAD R11, R4, R9, RZ ;  /* 0x00000009040b7224 */ /* 0x000fe200078e02ff */
[----:B------:R-:W-:-:S03]  /*01c0*/  MOV R4, R8 ;  /* 0x0000000800047202 */ /* 0x000fc60000000f00 */
[----:B------:R-:W-:-:S04]  /*01d0*/  IMAD.HI.U32 R7, R7, R11, R6 ;  /* 0x0000000b07077227 */ /* 0x000fc800078e0006 */
[----:B------:R-:W-:Y:S02]  /*01e0*/  IMAD.MOV.U32 R11, RZ, RZ, R10 ;  /* 0x000000ffff0b7224 */ /* 0x000fe400078e000a */
[----:B------:R-:W-:Y:S02]  /*01f0*/  IMAD.HI.U32 R2, R7, R4, RZ ;  /* 0x0000000407027227 */ /* 0x000fe400078e00ff */
[----:B------:R-:W0:Y:S03]  /*0200*/  I2F.RP R8, R11 ;  /* 0x0000000b00087306 */ /* 0x000e260000209400 */
[----:B------:R-:W-:-:S05]  /*0210*/  IADD3 R6, PT, PT, -R2, RZ, RZ ;  /* 0x000000ff02067210 */ /* 0x000fca0007ffe1ff */
[----:B------:R-:W-:-:S05]  /*0220*/  IMAD R4, R9, R6, R4 ;  /* 0x0000000609047224 */ /* 0x000fca00078e0204 */
[----:B------:R-:W-:Y:S01]  /*0230*/  ISETP.GT.U32.AND P1, PT, R9, R4, PT ;  /* 0x000000040900720c */ /* 0x000fe20003f24070 */
[----:B0-----:R-:W0:-:S12]  /*0240*/  MUFU.RCP R8, R8 ;  /* 0x0000000800087308 */ /* 0x001e180000001000 */
[----:B------:R-:W-:Y:S01]  /*0250*/  @!P1 IMAD.IADD R4, R4, 0x1, -R9 ;  /* 0x0000000104049824 */ /* 0x000fe200078e0a09 */
[----:B------:R-:W-:Y:S02]  /*0260*/  @!P1 IADD3 R2, PT, PT, R2, 0x1, RZ ;  /* 0x0000000102029810 */ /* 0x000fe40007ffe0ff */
[----:B------:R-:W-:Y:S02]  /*0270*/  ISETP.NE.AND P1, PT, R3, RZ, PT ;  /* 0x000000ff0300720c */ /* 0x000fe40003f25270 */
[----:B------:R-:W-:Y:S01]  /*0280*/  ISETP.GE.U32.AND P0, PT, R4, R9, PT ;  /* 0x000000090400720c */ /* 0x000fe20003f06070 */
[----:B0-----:R-:W-:Y:S01]  /*0290*/  VIADD R6, R8, 0xffffffe ;  /* 0x0ffffffe08067836 */ /* 0x001fe20000000000 */
[----:B------:R-:W-:-:S03]  /*02a0*/  LOP3.LUT R4, R0, R3, RZ, 0x3c, !PT ;  /* 0x0000000300047212 */ /* 0x000fc600078e3cff */
[----:B------:R0:W1:Y:S01]  /*02b0*/  F2I.FTZ.U32.TRUNC.NTZ R7, R6 ;  /* 0x0000000600077305 */ /* 0x000062000021f000 */
[----:B------:R-:W-:-:S07]  /*02c0*/  ISETP.GE.AND P2, PT, R4, RZ, PT ;  /* 0x000000ff0400720c */ /* 0x000fce0003f46270 */
[----:B------:R-:W-:Y:S02]  /*02d0*/  @P0 VIADD R2, R2, 0x1 ;  /* 0x0000000102020836 */ /* 0x000fe40000000000 */
[----:B0-----:R-:W-:Y:S02]  /*02e0*/  IMAD.MOV.U32 R6, RZ, RZ, RZ ;  /* 0x000000ffff067224 */ /* 0x001fe400078e00ff */
[----:B------:R-:W-:Y:S01]  /*02f0*/  IMAD.MOV.U32 R8, RZ, RZ, R2 ;  /* 0x000000ffff087224 */ /* 0x000fe200078e0002 */
[----:B-1----:R-:W-:-:S03]  /*0300*/  IADD3 R2, PT, PT, RZ, -R7, RZ ;  /* 0x80000007ff027210 */ /* 0x002fc60007ffe0ff */
[----:B------:R-:W-:Y:S01]  /*0310*/  @!P2 IMAD.MOV R8, RZ, RZ, -R8 ;  /* 0x000000ffff08a224 */ /* 0x000fe200078e0a08 */
[----:B------:R-:W-:Y:S01]  /*0320*/  @!P1 LOP3.LUT R8, RZ, R3, RZ, 0x33, !PT ;  /* 0x00000003ff089212 */ /* 0x000fe200078e33ff */
[----:B------:R-:W-:-:S03]  /*0330*/  IMAD R9, R2, R11, RZ ;  /* 0x0000000b02097224 */ /* 0x000fc600078e02ff */
[----:B------:R-:W-:Y:S01]  /*0340*/  IABS R4, R8 ;  /* 0x0000000800047213 */ /* 0x000fe20000000000 */
[----:B------:R-:W-:-:S06]  /*0350*/  IMAD.HI.U32 R6, R7, R9, R6 ;  /* 0x0000000907067227 */ /* 0x000fcc00078e0006 */
[----:B------:R-:W-:-:S05]  /*0360*/  IMAD.HI.U32 R2, R6, R4, RZ ;  /* 0x0000000406027227 */ /* 0x000fca00078e00ff */
[----:B------:R-:W-:-:S05]  /*0370*/  IADD3 R6, PT, PT, -R2, RZ, RZ ;  /* 0x000000ff02067210 */ /* 0x000fca0007ffe1ff */
[----:B------:R-:W-:-:S05]  /*0380*/  IMAD R4, R11, R6, R4 ;  /* 0x000000060b047224 */ /* 0x000fca00078e0204 */
[----:B------:R-:W-:-:S13]  /*0390*/  ISETP.GT.U32.AND P1, PT, R11, R4, PT ;  /* 0x000000040b00720c */ /* 0x000fda0003f24070 */
[----:B------:R-:W-:Y:S02]  /*03a0*/  @!P1 IMAD.IADD R4, R4, 0x1, -R11 ;  /* 0x0000000104049824 */ /* 0x000fe400078e0a0b */
[----:B------:R-:W-:Y:S01]  /*03b0*/  @!P1 VIADD R2, R2, 0x1 ;  /* 0x0000000102029836 */ /* 0x000fe20000000000 */
[----:B------:R-:W-:Y:S02]  /*03c0*/  ISETP.NE.AND P1, PT, R5, RZ, PT ;  /* 0x000000ff0500720c */ /* 0x000fe40003f25270 */
[----:B------:R-:W-:Y:S02]  /*03d0*/  ISETP.GE.U32.AND P0, PT, R4, R11, PT ;  /* 0x0000000b0400720c */ /* 0x000fe40003f06070 */
[----:B------:R-:W-:-:S04]  /*03e0*/  LOP3.LUT R4, R8, R5, RZ, 0x3c, !PT ;  /* 0x0000000508047212 */ /* 0x000fc800078e3cff */
[----:B------:R-:W-:Y:S01]  /*03f0*/  ISETP.GE.AND P2, PT, R4, RZ, PT ;  /* 0x000000ff0400720c */ /* 0x000fe20003f46270 */
[----:B------:R-:W-:-:S04]  /*0400*/  IMAD.MOV R4, RZ, RZ, -R8 ;  /* 0x000000ffff047224 */ /* 0x000fc800078e0a08 */
[----:B------:R-:W-:Y:S02]  /*0410*/  IMAD R3, R3, R4, R0 ;  /* 0x0000000403037224 */ /* 0x000fe400078e0200 */
[----:B------:R-:W-:Y:S01]  /*0420*/  @P0 IADD3 R2, PT, PT, R2, 0x1, RZ ;  /* 0x0000000102020810 */ /* 0x000fe20007ffe0ff */
[----:B------:R-:W-:-:S05]  /*0430*/  IMAD.MOV.U32 R0, RZ, RZ, RZ ;  /* 0x000000ffff007224 */ /* 0x000fca00078e00ff */
[----:B------:R-:W-:Y:S01]  /*0440*/  @!P2 IMAD.MOV R2, RZ, RZ, -R2 ;  /* 0x000000ffff02a224 */ /* 0x000fe200078e0a02 */
[----:B------:R-:W-:-:S04]  /*0450*/  @!P1 LOP3.LUT R2, RZ, R5, RZ, 0x33, !PT ;  /* 0x00000005ff029212 */ /* 0x000fc800078e33ff */
[----:B------:R-:W-:-:S05]  /*0460*/  IADD3 R6, PT, PT, -R2, RZ, RZ ;  /* 0x000000ff02067210 */ /* 0x000fca0007ffe1ff */
[----:B------:R-:W-:Y:S01]  /*0470*/  IMAD R5, R5, R6, R8 ;  /* 0x0000000605057224 */ /* 0x000fe200078e0208 */
[----:B--2---:R-:W-:Y:S06]  /*0480*/  BRA.U UP0, `(.L_x_36) ;  /* 0x0000000d00f87547 */ /* 0x004fec000b800000 */
[----:B------:R-:W0:Y:S01]  /*0490*/  LDC R13, c[0x0][0x3bc] ;  /* 0x0000ef00ff0d7b82 */ /* 0x000e220000000800 */
[----:B------:R-:W1:Y:S01]  /*04a0*/  LDCU UR5, c[0x0][0x3ac] ;  /* 0x00007580ff0577ac */ /* 0x000e620008000800 */
[----:B------:R-:W-:Y:S02]  /*04b0*/  HFMA2 R0, -RZ, RZ, 0, 0 ;  /* 0x00000000ff007431 */ /* 0x000fe400000001ff */
[----:B------:R-:W-:Y:S01]  /*04c0*/  IMAD.MOV.U32 R34, RZ, RZ, RZ ;  /* 0x000000ffff227224 */ /* 0x000fe200078e00ff */
[----:B------:R-:W2:Y:S03]  /*04d0*/  LDCU UR7, c[0x0][0x3b4] ;  /* 0x00007680ff0777ac */ /* 0x000ea60008000800 */
[----:B------:R-:W3:Y:S01]  /*04e0*/  LDC R4, c[0x0][0x3b0] ;  /* 0x0000ec00ff047b82 */ /* 0x000ee20000000800 */
[----:B------:R-:W4:Y:S01]  /*04f0*/  LDCU.S8 UR4, c[0x0][0x3c1] ;  /* 0x00007820ff0477ac */ /* 0x000f220008000200 */
[----:B------:R-:W3:Y:S01]  /*0500*/  LDCU UR8, c[0x0][0x3a8] ;  /* 0x00007500ff0877ac */ /* 0x000ee20008000800 */
[----:B------:R-:W-:Y:S01]  /*0510*/  ULOP3.LUT UR6, UR9, 0x7, URZ, 0xc0, !UPT ;  /* 0x0000000709067892 */ /* 0x000fe2000f8ec0ff */
[----:B-1----:R-:W-:-:S04]  /*0520*/  IMAD R14, R3, UR5, RZ ;  /* 0x00000005030e7c24 */ /* 0x002fc8000f8e02ff */
[C---:B--2---:R-:W-:Y:S01]  /*0530*/  VIADD R7, R14.reuse, -UR7 ;  /* 0x800000070e077c36 */ /* 0x044fe20008000000 */
[C---:B0-----:R-:W-:Y:S01]  /*0540*/  LEA R10, R13.reuse, R14, 0x2 ;  /* 0x0000000e0d0a7211 */ /* 0x041fe200078e10ff */
[C-C-:B------:R-:W-:Y:S01]  /*0550*/  IMAD R8, R13.reuse, 0x2, R14.reuse ;  /* 0x000000020d087824 */ /* 0x140fe200078e020e */
[----:B------:R-:W-:Y:S01]  /*0560*/  IADD3 R6, PT, PT, R14, -UR7, R13 ;  /* 0x800000070e067c10 */ /* 0x000fe2000fffe00d */
[C-C-:B------:R-:W-:Y:S01]  /*0570*/  IMAD R9, R13.reuse, 0x3, R14.reuse ;  /* 0x000000030d097824 */ /* 0x140fe200078e020e */
[----:B----4-:R-:W-:Y:S01]  /*0580*/  UISETP.NE.AND UP0, UPT, UR4, URZ, UPT ;  /* 0x000000ff0400728c */ /* 0x010fe2000bf05270 */
[C-C-:B------:R-:W-:Y:S02]  /*0590*/  IMAD R11, R13.reuse, 0x5, R14.reuse ;  /* 0x000000050d0b7824 */ /* 0x140fe400078e020e */
[--C-:B------:R-:W-:Y:S01]  /*05a0*/  IMAD R12, R13, 0x6, R14.reuse ;  /* 0x000000060d0c7824 */ /* 0x100fe200078e020e */
[----:B------:R-:W-:Y:S01]  /*05b0*/  IADD3 R9, PT, PT, R9, -UR7, RZ ;  /* 0x8000000709097c10 */ /* 0x000fe2000fffe0ff */
[----:B------:R-:W-:Y:S01]  /*05c0*/  IMAD R13, R13, 0x7, R14 ;  /* 0x000000070d0d7824 */ /* 0x000fe200078e020e */
[----:B------:R-:W-:Y:S01]  /*05d0*/  USEL UR12, URZ, 0x1, !UP0 ;  /* 0x00000001ff0c7887 */ /* 0x000fe2000c000000 */
[----:B---3--:R-:W-:Y:S01]  /*05e0*/  IMAD R4, R5, UR8, -R4 ;  /* 0x0000000805047c24 */ /* 0x008fe2000f8e0a04 */
[----:B------:R-:W-:Y:S01]  /*05f0*/  IADD3 R12, PT, PT, R12, -UR7, RZ ;  /* 0x800000070c0c7c10 */ /* 0x000fe2000fffe0ff */
[----:B------:R-:W-:Y:S01]  /*0600*/  VIADD R8, R8, -UR7 ;  /* 0x8000000708087c36 */ /* 0x000fe20008000000 */
[----:B------:R-:W-:Y:S01]  /*0610*/  UMOV UR4, URZ ;  /* 0x000000ff00047c82 */ /* 0x000fe20008000000 */
[----:B------:R-:W-:-:S02]  /*0620*/  VIADD R10, R10, -UR7 ;  /* 0x800000070a0a7c36 */ /* 0x000fc40008000000 */
[----:B------:R-:W-:Y:S02]  /*0630*/  VIADD R11, R11, -UR7 ;  /* 0x800000070b0b7c36 */ /* 0x000fe40008000000 */
[----:B------:R-:W-:-:S07]  /*0640*/  VIADD R13, R13, -UR7 ;  /* 0x800000070d0d7c36 */ /* 0x000fce0008000000 */
.L_x_43:
[----:B------:R-:W0:Y:S01]  /*0650*/  LDC R15, c[0x0][0x3b8] ;  /* 0x0000ee00ff0f7b82 */ /* 0x000e220000000800 */
[----:B------:R-:W1:Y:S01]  /*0660*/  LDCU.64 UR8, c[0x0][0x3a0] ;  /* 0x00007400ff0877ac */ /* 0x000e620008000a00 */
[----:B------:R-:W2:Y:S01]  /*0670*/  LDCU UR5, c[0x0][0x398] ;  /* 0x00007300ff0577ac */ /* 0x000ea20008000800 */
[----:B-1----:R-:W-:Y:S01]  /*0680*/  UISETP.GE.U32.AND UP1, UPT, UR9, 0x8, UPT ;  /* 0x000000080900788c */ /* 0x002fe2000bf26070 */
[----:B0-----:R-:W-:Y:S01]  /*0690*/  IMAD R15, R15, UR4, R4 ;  /* 0x000000040f0f7c24 */ /* 0x001fe2000f8e0204 */
[----:B------:R-:W-:-:S03]  /*06a0*/  UIADD3 UR4, UPT, UPT, UR4, 0x1, URZ ;  /* 0x0000000104047890 */ /* 0x000fc6000fffe0ff */
[----:B--2---:R-:W-:Y:S01]  /*06b0*/  IMAD R14, R2, UR5, R15 ;  /* 0x00000005020e7c24 */ /* 0x004fe2000f8e020f */
[C---:B------:R-:W-:Y:S01]  /*06c0*/  ISETP.GE.AND P0, PT, R15.reuse, UR5, PT ;  /* 0x000000050f007c0c */ /* 0x040fe2000bf06270 */
[----:B------:R-:W-:Y:S01]  /*06d0*/  UISETP.NE.AND UP0, UPT, UR4, UR8, UPT ;  /* 0x000000080400728c */ /* 0x000fe2000bf05270 */
[----:B------:R-:W-:Y:S02]  /*06e0*/  UMOV UR5, URZ ;  /* 0x000000ff00057c82 */ /* 0x000fe40008000000 */
[----:B------:R-:W-:Y:S01]  /*06f0*/  ISETP.GT.AND P0, PT, R15, -0x1, !P0 ;  /* 0xffffffff0f00780c */ /* 0x000fe20004704270 */
[----:B------:R-:W-:-:S12]  /*0700*/  BRA.U !UP1, `(.L_x_37) ;  /* 0x0000000509c07547 */ /* 0x000fd8000b800000 */
[----:B------:R-:W0:Y:S01]  /*0710*/  LDCU UR8, c[0x0][0x39c] ;  /* 0x00007380ff0877ac */ /* 0x000e220008000800 */
[----:B------:R-:W-:Y:S01]  /*0720*/  IMAD.MOV.U32 R16, RZ, RZ, R7 ;  /* 0x000000ffff107224 */ /* 0x000fe200078e0007 */
[----:B------:R-:W-:Y:S01]  /*0730*/  MOV R17, R13 ;  /* 0x0000000d00117202 */ /* 0x000fe20000000f00 */
[----:B------:R-:W-:Y:S01]  /*0740*/  IMAD.MOV.U32 R20, RZ, RZ, R12 ;  /* 0x000000ffff147224 */ /* 0x000fe200078e000c */
[----:B------:R-:W-:Y:S01]  /*0750*/  ULOP3.LUT UR5, UR9, 0x7ffffff8, URZ, 0xc0, !UPT ;  /* 0x7ffffff809057892 */ /* 0x000fe2000f8ec0ff */
[----:B------:R-:W-:Y:S01]  /*0760*/  IMAD.MOV.U32 R21, RZ, RZ, R11 ;  /* 0x000000ffff157224 */ /* 0x000fe200078e000b */
[----:B------:R-:W-:Y:S01]  /*0770*/  MOV R22, R10 ;  /* 0x0000000a00167202 */ /* 0x000fe20000000f00 */
[----:B------:R-:W-:Y:S01]  /*0780*/  IMAD.MOV.U32 R23, RZ, RZ, R9 ;  /* 0x000000ffff177224 */ /* 0x000fe200078e0009 */
[----:B------:R-:W-:Y:S01]  /*0790*/  MOV R30, R6 ;  /* 0x00000006001e7202 */ /* 0x000fe20000000f00 */
[----:B------:R-:W-:Y:S01]  /*07a0*/  IMAD.MOV.U32 R24, RZ, RZ, R8 ;  /* 0x000000ffff187224 */ /* 0x000fe200078e0008 */
[----:B------:R-:W1:Y:S01]  /*07b0*/  LDCU UR9, c[0x0][0x39c] ;  /* 0x00007380ff0977ac */ /* 0x000e620008000800 */
[----:B------:R-:W-:Y:S01]  /*07c0*/  UIADD3 UR7, UPT, UPT, -UR5, URZ, URZ ;  /* 0x000000ff05077290 */ /* 0x000fe2000fffe1ff */
[----:B0-----:R-:W-:-:S02]  /*07d0*/  IMAD R15, R14, UR8, R6 ;  /* 0x000000080e0f7c24 */ /* 0x001fc4000f8e0206 */
[C---:B------:R-:W-:Y:S02]  /*07e0*/  IMAD R25, R14.reuse, UR8, R8 ;  /* 0x000000080e197c24 */ /* 0x040fe4000f8e0208 */
[C---:B------:R-:W-:Y:S02]  /*07f0*/  IMAD R26, R14.reuse, UR8, R9 ;  /* 0x000000080e1a7c24 */ /* 0x040fe4000f8e0209 */
[C---:B------:R-:W-:Y:S02]  /*0800*/  IMAD R27, R14.reuse, UR8, R10 ;  /* 0x000000080e1b7c24 */ /* 0x040fe4000f8e020a */
[C---:B------:R-:W-:Y:S02]  /*0810*/  IMAD R29, R14.reuse, UR8, R11 ;  /* 0x000000080e1d7c24 */ /* 0x040fe4000f8e020b */
[C---:B------:R-:W-:Y:S02]  /*0820*/  IMAD R31, R14.reuse, UR8, R12 ;  /* 0x000000080e1f7c24 */ /* 0x040fe4000f8e020c */
[----:B------:R-:W-:-:S02]  /*0830*/  IMAD R33, R14, UR8, R13 ;  /* 0x000000080e217c24 */ /* 0x000fc4000f8e020d */
[----:B-1----:R-:W-:-:S07]  /*0840*/  IMAD R28, R14, UR8, R7 ;  /* 0x000000080e1c7c24 */ /* 0x002fce000f8e0207 */
.L_x_38:
[----:B------:R-:W-:Y:S02]  /*0850*/  ISETP.GE.AND P2, PT, R16, UR9, PT ;  /* 0x0000000910007c0c */ /* 0x000fe4000bf46270 */
[----:B------:R-:W-:Y:S02]  /*0860*/  ISETP.GE.AND P3, PT, R30, UR9, PT ;  /* 0x000000091e007c0c */ /* 0x000fe4000bf66270 */
[----:B------:R-:W-:Y:S02]  /*0870*/  ISETP.GT.AND P2, PT, R16, -0x1, !P2 ;  /* 0xffffffff1000780c */ /* 0x000fe40005744270 */
[----:B------:R-:W-:Y:S02]  /*0880*/  ISETP.GT.AND P3, PT, R30, -0x1, !P3 ;  /* 0xffffffff1e00780c */ /* 0x000fe40005f64270 */
[----:B------:R-:W-:Y:S02]  /*0890*/  PLOP3.LUT P2, PT, P0, P2, PT, 0x80, 0x8 ;  /* 0x000000000008781c */ /* 0x000fe40000745070 */
[----:B------:R-:W-:-:S11]  /*08a0*/  PLOP3.LUT P3, PT, P0, P3, PT, 0x80, 0x8 ;  /* 0x000000000008781c */ /* 0x000fd60000767070 */
[----:B------:R-:W0:Y:S01]  /*08b0*/  @P2 LDC.64 R18, c[0x0][0x380] ;  /* 0x0000e000ff122b82 */ /* 0x000e220000000a00 */
[C---:B------:R-:W-:Y:S02]  /*08c0*/  @!P2 VIADD R32, R34.reuse, UR12 ;  /* 0x0000000c2220ac36 */ /* 0x040fe40008000000 */
[----:B------:R-:W-:Y:S02]  /*08d0*/  @P2 VIADD R32, R34, 0x1 ;  /* 0x0000000122202836 */ /* 0x000fe40000000000 */
[----:B0-----:R-:W-:-:S03]  /*08e0*/  @P2 IMAD.WIDE R36, R28, 0x4, R18 ;  /* 0x000000041c242825 */ /* 0x001fc600078e0212 */
[----:B------:R-:W0:Y:S03]  /*08f0*/  @P3 LDC.64 R18, c[0x0][0x380] ;  /* 0x0000e000ff123b82 */ /* 0x000e260000000a00 */
[----:B------:R-:W2:Y:S01]  /*0900*/  @P2 LDG.E.CONSTANT R37, desc[UR10][R36.64] ;  /* 0x0000000a24252981 */ /* 0x000ea2000c1e9900 */
[----:B0-----:R-:W-:-:S06]  /*0910*/  @P3 IMAD.WIDE R34, R15, 0x4, R18 ;  /* 0x000000040f223825 */ /* 0x001fcc00078e0212 */
[----:B------:R0:W3:Y:S01]  /*0920*/  @P3 LDG.E.CONSTANT R35, desc[UR10][R34.64] ;  /* 0x0000000a22233981 */ /* 0x0000e2000c1e9900 */
[----:B------:R-:W-:-:S04]  /*0930*/  ISETP.GE.AND P1, PT, R24, UR9, PT ;  /* 0x0000000918007c0c */ /* 0x000fc8000bf26270 */
[----:B------:R-:W-:-:S04]  /*0940*/  ISETP.GT.AND P1, PT, R24, -0x1, !P1 ;  /* 0xffffffff1800780c */ /* 0x000fc80004f24270 */
[----:B------:R-:W-:Y:S02]  /*0950*/  PLOP3.LUT P1, PT, P0, P1, PT, 0x80, 0x8 ;  /* 0x000000000008781c */ /* 0x000fe40000723070 */
[C---:B------:R-:W-:Y:S01]  /*0960*/  @!P3 IADD3 R34, PT, PT, R32.reuse, UR12, RZ ;  /* 0x0000000c2022bc10 */ /* 0x040fe2000fffe0ff */
[----:B0-----:R-:W-:-:S10]  /*0970*/  @P3 VIADD R34, R32, 0x1 ;  /* 0x0000000120223836 */ /* 0x001fd40000000000 */
[----:B------:R-:W0:Y:S01]  /*0980*/  @P1 LDC.64 R18, c[0x0][0x380] ;  /* 0x0000e000ff121b82 */ /* 0x000e220000000a00 */
[C---:B------:R-:W-:Y:S01]  /*0990*/  @!P1 VIADD R32, R34.reuse, UR12 ;  /* 0x0000000c22209c36 */ /* 0x040fe20008000000 */
[----:B------:R-:W-:Y:S01]  /*09a0*/  @P1 IADD3 R32, PT, PT, R34, 0x1, RZ ;  /* 0x0000000122201810 */ /* 0x000fe20007ffe0ff */
[----:B--2---:R-:W-:Y:S01]  /*09b0*/  @P2 FADD R0, R0, R37 ;  /* 0x0000002500002221 */ /* 0x004fe20000000000 */
[----:B------:R-:W-:Y:S01]  /*09c0*/  ISETP.GE.AND P2, PT, R23, UR9, PT ;  /* 0x0000000917007c0c */ /* 0x000fe2000bf46270 */
[----:B0-----:R-:W-:-:S03]  /*09d0*/  @P1 IMAD.WIDE R36, R25, 0x4, R18 ;  /* 0x0000000419241825 */ /* 0x001fc600078e0212 */
[----:B------:R-:W-:-:S03]  /*09e0*/  ISETP.GT.AND P2, PT, R23, -0x1, !P2 ;  /* 0xffffffff1700780c */ /* 0x000fc60005744270 */
[----:B------:R-:W2:Y:S01]  /*09f0*/  @P1 LDG.E.CONSTANT R37, desc[UR10][R36.64] ;  /* 0x0000000a24251981 */ /* 0x000ea2000c1e9900 */
[----:B------:R-:W-:-:S13]  /*0a00*/  PLOP3.LUT P2, PT, P0, P2, PT, 0x80, 0x8 ;  /* 0x000000000008781c */ /* 0x000fda0000745070 */
[----:B------:R-:W0:Y:S01]  /*0a10*/  @P2 LDC.64 R18, c[0x0][0x380] ;  /* 0x0000e000ff122b82 */ /* 0x000e220000000a00 */
[----:B---3--:R-:W-:Y:S01]  /*0a20*/  @P3 FADD R0, R0, R35 ;  /* 0x0000002300003221 */ /* 0x008fe20000000000 */
[----:B0-----:R-:W-:-:S06]  /*0a30*/  @P2 IMAD.WIDE R34, R26, 0x4, R18 ;  /* 0x000000041a222825 */ /* 0x001fcc00078e0212 */
[----:B------:R0:W3:Y:S01]  /*0a40*/  @P2 LDG.E.CONSTANT R35, desc[UR10][R34.64] ;  /* 0x0000000a22232981 */ /* 0x0000e2000c1e9900 */
[----:B------:R-:W-:-:S04]  /*0a50*/  ISETP.GE.AND P3, PT, R22, UR9, PT ;  /* 0x0000000916007c0c */ /* 0x000fc8000bf66270 */
[----:B------:R-:W-:-:S04]  /*0a60*/  ISETP.GT.AND P3, PT, R22, -0x1, !P3 ;  /* 0xffffffff1600780c */ /* 0x000fc80005f64270 */
[----:B------:R-:W-:-:S13]  /*0a70*/  PLOP3.LUT P3, PT, P0, P3, PT, 0x80, 0x8 ;  /* 0x000000000008781c */ /* 0x000fda0000767070 */
[----:B------:R-:W1:Y:S01]  /*0a80*/  @P3 LDC.64 R18, c[0x0][0x380] ;  /* 0x0000e000ff123b82 */ /* 0x000e620000000a00 */
[C---:B------:R-:W-:Y:S02]  /*0a90*/  @!P2 VIADD R34, R32.reuse, UR12 ;  /* 0x0000000c2022ac36 */ /* 0x040fe40008000000 */
[----:B0-----:R-:W-:-:S05]  /*0aa0*/  @P2 VIADD R34, R32, 0x1 ;  /* 0x0000000120222836 */ /* 0x001fca0000000000 */
[C---:B------:R-:W-:Y:S01]  /*0ab0*/  @!P3 IADD3 R32, PT, PT, R34.reuse, UR12, RZ ;  /* 0x0000000c2220bc10 */ /* 0x040fe2000fffe0ff */
[----:B------:R-:W-:Y:S02]  /*0ac0*/  @P3 VIADD R32, R34, 0x1 ;  /* 0x0000000122203836 */ /* 0x000fe40000000000 */
[----:B--2---:R-:W-:Y:S01]  /*0ad0*/  @P1 FADD R0, R0, R37 ;  /* 0x0000002500001221 */ /* 0x004fe20000000000 */
[----:B------:R-:W-:-:S04]  /*0ae0*/  ISETP.GE.AND P1, PT, R21, UR9, PT ;  /* 0x0000000915007c0c */ /* 0x000fc8000bf26270 */
[----:B------:R-:W-:-:S04]  /*0af0*/  ISETP.GT.AND P1, PT, R21, -0x1, !P1 ;  /* 0xffffffff1500780c */ /* 0x000fc80004f24270 */
[----:B------:R-:W-:Y:S01]  /*0b00*/  PLOP3.LUT P1, PT, P0, P1, PT, 0x80, 0x8 ;  /* 0x000000000008781c */ /* 0x000fe20000723070 */
[----:B-1----:R-:W-:-:S06]  /*0b10*/  @P3 IMAD.WIDE R36, R27, 0x4, R18 ;  /* 0x000000041b243825 */ /* 0x002fcc00078e0212 */
[----:B------:R-:W2:Y:S06]  /*0b20*/  @P3 LDG.E.CONSTANT R37, desc[UR10][R36.64] ;  /* 0x0000000a24253981 */ /* 0x000eac000c1e9900 */
[----:B------:R-:W0:Y:S01]  /*0b30*/  @P1 LDC.64 R18, c[0x0][0x380] ;  /* 0x0000e000ff121b82 */ /* 0x000e220000000a00 */
[----:B---3--:R-:W-:Y:S01]  /*0b40*/  @P2 FADD R0, R0, R35 ;  /* 0x0000002300002221 */ /* 0x008fe20000000000 */
[----:B0-----:R-:W-:-:S06]  /*0b50*/  @P1 IMAD.WIDE R34, R29, 0x4, R18 ;  /* 0x000000041d221825 */ /* 0x001fcc00078e0212 */
[----:B------:R-:W3:Y:S01]  /*0b60*/  @P1 LDG.E.CONSTANT R35, desc[UR10][R34.64] ;  /* 0x0000000a22231981 */ /* 0x000ee2000c1e9900 */
[----:B------:R-:W-:-:S04]  /*0b70*/  ISETP.GE.AND P2, PT, R20, UR9, PT ;  /* 0x0000000914007c0c */ /* 0x000fc8000bf46270 */
[----:B------:R-:W-:-:S04]  /*0b80*/  ISETP.GT.AND P2, PT, R20, -0x1, !P2 ;  /* 0xffffffff1400780c */ /* 0x000fc80005744270 */
[----:B------:R-:W-:-:S13]  /*0b90*/  PLOP3.LUT P2, PT, P0, P2, PT, 0x80, 0x8 ;  /* 0x000000000008781c */ /* 0x000fda0000745070 */
[----:B------:R-:W0:Y:S01]  /*0ba0*/  @P2 LDC.64 R18, c[0x0][0x380] ;  /* 0x0000e000ff122b82 */ /* 0x000e220000000a00 */
[----:B--2---:R-:W-:Y:S01]  /*0bb0*/  @P3 FADD R0, R0, R37 ;  /* 0x0000002500003221 */ /* 0x004fe20000000000 */
[----:B------:R-:W-:-:S04]  /*0bc0*/  ISETP.GE.AND P3, PT, R17, UR9, PT ;  /* 0x0000000911007c0c */ /* 0x000fc8000bf66270 */
[----:B------:R-:W-:-:S04]  /*0bd0*/  ISETP.GT.AND P3, PT, R17, -0x1, !P3 ;  /* 0xffffffff1100780c */ /* 0x000fc80005f64270 */
[----:B------:R-:W-:Y:S01]  /*0be0*/  PLOP3.LUT P3, PT, P0, P3, PT, 0x80, 0x8 ;  /* 0x000000000008781c */ /* 0x000fe20000767070 */
[----:B---3--:R-:W-:Y:S01]  /*0bf0*/  @P1 FADD R0, R0, R35 ;  /* 0x0000002300001221 */ /* 0x008fe20000000000 */
[----:B0-----:R-:W-:-:S11]  /*0c00*/  @P2 IMAD.WIDE R34, R31, 0x4, R18 ;  /* 0x000000041f222825 */ /* 0x001fd600078e0212 */
[----:B------:R-:W0:Y:S01]  /*0c10*/  @P3 LDC.64 R18, c[0x0][0x380] ;  /* 0x0000e000ff123b82 */ /* 0x000e220000000a00 */
[----:B------:R1:W2:Y:S01]  /*0c20*/  @P2 LDG.E.CONSTANT R35, desc[UR10][R34.64] ;  /* 0x0000000a22232981 */ /* 0x0002a2000c1e9900 */
[----:B0-----:R-:W-:-:S06]  /*0c30*/  @P3 IMAD.WIDE R18, R33, 0x4, R18 ;  /* 0x0000000421123825 */ /* 0x001fcc00078e0212 */
[----:B------:R-:W3:Y:S01]  /*0c40*/  @P3 LDG.E.CONSTANT R19, desc[UR10][R18.64] ;  /* 0x0000000a12133981 */ /* 0x000ee2000c1e9900 */
[C---:B------:R-:W-:Y:S01]  /*0c50*/  @!P1 VIADD R36, R32.reuse, UR12 ;  /* 0x0000000c20249c36 */ /* 0x040fe20008000000 */
[----:B------:R-:W-:-:S05]  /*0c60*/  @P1 IADD3 R36, PT, PT, R32, 0x1, RZ ;  /* 0x0000000120241810 */ /* 0x000fca0007ffe0ff */
[C---:B------:R-:W-:Y:S02]  /*0c70*/  @!P2 VIADD R32, R36.reuse, UR12 ;  /* 0x0000000c2420ac36 */ /* 0x040fe40008000000 */
[----:B------:R-:W-:-:S05]  /*0c80*/  @P2 VIADD R32, R36, 0x1 ;  /* 0x0000000124202836 */ /* 0x000fca0000000000 */
[C---:B-1----:R-:W-:Y:S01]  /*0c90*/  @!P3 IADD3 R34, PT, PT, R32.reuse, UR12, RZ ;  /* 0x0000000c2022bc10 */ /* 0x042fe2000fffe0ff */
[----:B------:R-:W-:Y:S02]  /*0ca0*/  @P3 VIADD R34, R32, 0x1 ;  /* 0x0000000120223836 */ /* 0x000fe40000000000 */
[----:B------:R-:W0:Y:S01]  /*0cb0*/  LDC R32, c[0x0][0x3bc] ;  /* 0x0000ef00ff207b82 */ /* 0x000e220000000800 */
[----:B------:R-:W-:-:S04]  /*0cc0*/  UIADD3 UR7, UPT, UPT, UR7, 0x8, URZ ;  /* 0x0000000807077890 */ /* 0x000fc8000fffe0ff */
[----:B------:R-:W-:Y:S01]  /*0cd0*/  UISETP.NE.AND UP1, UPT, UR7, URZ, UPT ;  /* 0x000000ff0700728c */ /* 0x000fe2000bf25270 */
[C---:B0-----:R-:W-:Y:S01]  /*0ce0*/  IMAD R30, R32.reuse, 0x8, R30 ;  /* 0x00000008201e7824 */ /* 0x041fe200078e021e */
[C---:B------:R-:W-:Y:S01]  /*0cf0*/  LEA R24, R32.reuse, R24, 0x3 ;  /* 0x0000001820187211 */ /* 0x040fe200078e18ff */
[C---:B------:R-:W-:Y:S01]  /*0d00*/  IMAD R23, R32.reuse, 0x8, R23 ;  /* 0x0000000820177824 */ /* 0x040fe200078e0217 */
        /* <DEDUP_REMOVED lines=11> */
[----:B------:R-:W-:-:S02]  /*0dc0*/  IMAD R31, R32, 0x8, R31 ;  /* 0x00000008201f7824 */ /* 0x000fc400078e021f */
[----:B------:R-:W-:Y:S02]  /*0dd0*/  IMAD R28, R32, 0x8, R28 ;  /* 0x00000008201c7824 */ /* 0x000fe400078e021c */
[----:B--2---:R-:W-:-:S04]  /*0de0*/  @P2 FADD R0, R0, R35 ;  /* 0x0000002300002221 */ /* 0x004fc80000000000 */
[----:B---3--:R-:W-:Y:S01]  /*0df0*/  @P3 FADD R0, R0, R19 ;  /* 0x0000001300003221 */ /* 0x008fe20000000000 */
[----:B------:R-:W-:Y:S06]  /*0e00*/  BRA.U UP1, `(.L_x_38) ;  /* 0xfffffff901907547 */ /* 0x000fec000b83ffff */
.L_x_37:
[----:B------:R-:W-:-:S09]  /*0e10*/  UISETP.NE.AND UP1, UPT, UR6, URZ, UPT ;  /* 0x000000ff0600728c */ /* 0x000fd2000bf25270 */
[----:B------:R-:W-:Y:S05]  /*0e20*/  BRA.U !UP1, `(.L_x_39) ;  /* 0x00000005098c7547 */ /* 0x000fea000b800000 */
[----:B------:R-:W0:Y:S01]  /*0e30*/  LDCU UR7, c[0x0][0x3a4] ;  /* 0x00007480ff0777ac */ /* 0x000e220008000800 */
[----:B------:R-:W-:-:S04]  /*0e40*/  UIADD3 UR8, UPT, UPT, UR6, -0x1, URZ ;  /* 0xffffffff06087890 */ /* 0x000fc8000fffe0ff */
[----:B------:R-:W-:Y:S02]  /*0e50*/  UISETP.GE.U32.AND UP1, UPT, UR8, 0x3, UPT ;  /* 0x000000030800788c */ /* 0x000fe4000bf26070 */
[----:B0-----:R-:W-:-:S07]  /*0e60*/  ULOP3.LUT UP2, UR9, UR7, 0x3, URZ, 0xc0, !UPT ;  /* 0x0000000307097892 */ /* 0x001fce000f84c0ff */
[----:B------:R-:W-:Y:S05]  /*0e70*/  BRA.U !UP1, `(.L_x_40) ;  /* 0x0000000109bc7547 */ /* 0x000fea000b800000 */
[----:B------:R-:W0:Y:S01]  /*0e80*/  LDC R16, c[0x0][0x3bc] ;  /* 0x0000ef00ff107b82 */ /* 0x000e220000000800 */
[----:B------:R-:W1:Y:S01]  /*0e90*/  LDCU UR8, c[0x0][0x39c] ;  /* 0x00007380ff0877ac */ /* 0x000e620008000800 */
[----:B0-----:R-:W-:-:S05]  /*0ea0*/  IMAD R25, R16, UR5, R7 ;  /* 0x0000000510197c24 */ /* 0x001fca000f8e0207 */
[C---:B------:R-:W-:Y:S02]  /*0eb0*/  IADD3 R27, PT, PT, R25.reuse, R16, RZ ;  /* 0x00000010191b7210 */ /* 0x040fe40007ffe0ff */
[----:B-1----:R-:W-:Y:S02]  /*0ec0*/  ISETP.GE.AND P1, PT, R25, UR8, PT ;  /* 0x0000000819007c0c */ /* 0x002fe4000bf26270 */
[C---:B------:R-:W-:Y:S01]  /*0ed0*/  ISETP.GE.AND P2, PT, R27.reuse, UR8, PT ;  /* 0x000000081b007c0c */ /* 0x040fe2000bf46270 */
[----:B------:R-:W-:Y:S01]  /*0ee0*/  IMAD.IADD R29, R27, 0x1, R16 ;  /* 0x000000011b1d7824 */ /* 0x000fe200078e0210 */
[----:B------:R-:W-:Y:S02]  /*0ef0*/  ISETP.GT.AND P1, PT, R25, -0x1, !P1 ;  /* 0xffffffff1900780c */ /* 0x000fe40004f24270 */
[----:B------:R-:W-:Y:S02]  /*0f00*/  ISETP.GT.AND P2, PT, R27, -0x1, !P2 ;  /* 0xffffffff1b00780c */ /* 0x000fe40005744270 */
[----:B------:R-:W-:-:S02]  /*0f10*/  PLOP3.LUT P1, PT, P0, P1, PT, 0x80, 0x8 ;  /* 0x000000000008781c */ /* 0x000fc40000723070 */
[C---:B------:R-:W-:Y:S02]  /*0f20*/  ISETP.GE.AND P4, PT, R29.reuse, UR8, PT ;  /* 0x000000081d007c0c */ /* 0x040fe4000bf86270 */
[C---:B------:R-:W-:Y:S02]  /*0f30*/  IADD3 R15, PT, PT, R29.reuse, R16, RZ ;  /* 0x000000101d0f7210 */ /* 0x040fe40007ffe0ff */
[----:B------:R-:W-:Y:S02]  /*0f40*/  PLOP3.LUT P2, PT, P0, P2, PT, 0x80, 0x8 ;  /* 0x000000000008781c */ /* 0x000fe40000745070 */
[----:B------:R-:W-:Y:S02]  /*0f50*/  ISETP.GT.AND P4, PT, R29, -0x1, !P4 ;  /* 0xffffffff1d00780c */ /* 0x000fe40006784270 */
[C---:B------:R-:W-:Y:S02]  /*0f60*/  ISETP.GE.AND P3, PT, R15.reuse, UR8, PT ;  /* 0x000000080f007c0c */ /* 0x040fe4000bf66270 */
[----:B------:R-:W-:Y:S01]  /*0f70*/  PLOP3.LUT P4, PT, P0, P4, PT, 0x80, 0x8 ;  /* 0x000000000008781c */ /* 0x000fe20000789070 */
[----:B------:R-:W0:Y:S01]  /*0f80*/  @P1 LDC.64 R22, c[0x0][0x380] ;  /* 0x0000e000ff161b82 */ /* 0x000e220000000a00 */
[----:B------:R-:W-:Y:S01]  /*0f90*/  ISETP.GT.AND P3, PT, R15, -0x1, !P3 ;  /* 0xffffffff0f00780c */ /* 0x000fe20005f64270 */
[----:B------:R-:W-:-:S03]  /*0fa0*/  @P1 IMAD R25, R14, UR8, R25 ;  /* 0x000000080e191c24 */ /* 0x000fc6000f8e0219 */
[----:B------:R-:W-:Y:S01]  /*0fb0*/  PLOP3.LUT P3, PT, P0, P3, PT, 0x80, 0x8 ;  /* 0x000000000008781c */ /* 0x000fe20000767070 */
[----:B------:R-:W-:Y:S02]  /*0fc0*/  @P2 IMAD R27, R14, UR8, R27 ;  /* 0x000000080e1b2c24 */ /* 0x000fe4000f8e021b */
[----:B------:R-:W1:Y:S08]  /*0fd0*/  @P2 LDC.64 R16, c[0x0][0x380] ;  /* 0x0000e000ff102b82 */ /* 0x000e700000000a00 */
[----:B------:R-:W2:Y:S08]  /*0fe0*/  @P4 LDC.64 R18, c[0x0][0x380] ;  /* 0x0000e000ff124b82 */ /* 0x000eb00000000a00 */
[----:B------:R-:W3:Y:S01]  /*0ff0*/  @P3 LDC.64 R20, c[0x0][0x380] ;  /* 0x0000e000ff143b82 */ /* 0x000ee20000000a00 */
[----:B0-----:R-:W-:-:S04]  /*1000*/  @P1 IMAD.WIDE R22, R25, 0x4, R22 ;  /* 0x0000000419161825 */ /* 0x001fc800078e0216 */
[----:B------:R-:W-:Y:S02]  /*1010*/  @P4 IMAD R25, R14, UR8, R29 ;  /* 0x000000080e194c24 */ /* 0x000fe4000f8e021d */
[----:B------:R-:W4:Y:S01]  /*1020*/  @P1 LDG.E.CONSTANT R23, desc[UR10][R22.64] ;  /* 0x0000000a16171981 */ /* 0x000f22000c1e9900 */
[----:B-1----:R-:W-:-:S04]  /*1030*/  @P2 IMAD.WIDE R16, R27, 0x4, R16 ;  /* 0x000000041b102825 */ /* 0x002fc800078e0210 */
[----:B------:R-:W-:Y:S02]  /*1040*/  @P3 IMAD R15, R14, UR8, R15 ;  /* 0x000000080e0f3c24 */ /* 0x000fe4000f8e020f */
[----:B------:R-:W5:Y:S01]  /*1050*/  @P2 LDG.E.CONSTANT R17, desc[UR10][R16.64] ;  /* 0x0000000a10112981 */ /* 0x000f62000c1e9900 */
[----:B--2---:R-:W-:-:S06]  /*1060*/  @P4 IMAD.WIDE R18, R25, 0x4, R18 ;  /* 0x0000000419124825 */ /* 0x004fcc00078e0212 */
[----:B------:R-:W2:Y:S01]  /*1070*/  @P4 LDG.E.CONSTANT R19, desc[UR10][R18.64] ;  /* 0x0000000a12134981 */ /* 0x000ea2000c1e9900 */
[----:B---3--:R-:W-:-:S06]  /*1080*/  @P3 IMAD.WIDE R20, R15, 0x4, R20 ;  /* 0x000000040f143825 */ /* 0x008fcc00078e0214 */
[----:B------:R-:W3:Y:S01]  /*1090*/  @P3 LDG.E.CONSTANT R21, desc[UR10][R20.64] ;  /* 0x0000000a14153981 */ /* 0x000ee2000c1e9900 */
[C---:B------:R-:W-:Y:S01]  /*10a0*/  @!P1 VIADD R15, R34.reuse, UR12 ;  /* 0x0000000c220f9c36 */ /* 0x040fe20008000000 */
[----:B------:R-:W-:-:S05]  /*10b0*/  @P1 IADD3 R15, PT, PT, R34, 0x1, RZ ;  /* 0x00000001220f1810 */ /* 0x000fca0007ffe0ff */
[C---:B------:R-:W-:Y:S01]  /*10c0*/  @!P2 VIADD R24, R15.reuse, UR12 ;  /* 0x0000000c0f18ac36 */ /* 0x040fe20008000000 */
[----:B------:R-:W-:-:S05]  /*10d0*/  @P2 IADD3 R24, PT, PT, R15, 0x1, RZ ;  /* 0x000000010f182810 */ /* 0x000fca0007ffe0ff */
[C---:B------:R-:W-:Y:S01]  /*10e0*/  @!P4 VIADD R15, R24.reuse, UR12 ;  /* 0x0000000c180fcc36 */ /* 0x040fe20008000000 */
[----:B------:R-:W-:Y:S01]  /*10f0*/  @P4 IADD3 R15, PT, PT, R24, 0x1, RZ ;  /* 0x00000001180f4810 */ /* 0x000fe20007ffe0ff */
[----:B------:R-:W-:-:S04]  /*1100*/  UIADD3 UR5, UPT, UPT, UR5, 0x4, URZ ;  /* 0x0000000405057890 */ /* 0x000fc8000fffe0ff */
[C---:B------:R-:W-:Y:S01]  /*1110*/  @!P3 VIADD R34, R15.reuse, UR12 ;  /* 0x0000000c0f22bc36 */ /* 0x040fe20008000000 */
[----:B------:R-:W-:Y:S01]  /*1120*/  @P3 IADD3 R34, PT, PT, R15, 0x1, RZ ;  /* 0x000000010f223810 */ /* 0x000fe20007ffe0ff */
[----:B----4-:R-:W-:-:S04]  /*1130*/  @P1 FADD R0, R0, R23 ;  /* 0x0000001700001221 */ /* 0x010fc80000000000 */
[----:B-----5:R-:W-:-:S04]  /*1140*/  @P2 FADD R0, R0, R17 ;  /* 0x0000001100002221 */ /* 0x020fc80000000000 */
[----:B--2---:R-:W-:-:S04]  /*1150*/  @P4 FADD R0, R0, R19 ;  /* 0x0000001300004221 */ /* 0x004fc80000000000 */
[----:B---3--:R-:W-:-:S07]  /*1160*/  @P3 FADD R0, R0, R21 ;  /* 0x0000001500003221 */ /* 0x008fce0000000000 */
.L_x_40:
[----:B------:R-:W-:Y:S05]  /*1170*/  BRA.U !UP2, `(.L_x_39) ;  /* 0x000000010ab87547 */ /* 0x000fea000b800000 */
[----:B------:R-:W-:Y:S02]  /*1180*/  UISETP.NE.AND UP1, UPT, UR9, 0x1, UPT ;  /* 0x000000010900788c */ /* 0x000fe4000bf25270 */
[----:B------:R-:W-:-:S04]  /*1190*/  ULOP3.LUT UR7, UR7, 0x1, URZ, 0xc0, !UPT ;  /* 0x0000000107077892 */ /* 0x000fc8000f8ec0ff */
[----:B------:R-:W-:-:S03]  /*11a0*/  UISETP.NE.U32.AND UP2, UPT, UR7, 0x1, UPT ;  /* 0x000000010700788c */ /* 0x000fc6000bf45070 */
[----:B------:R-:W-:Y:S08]  /*11b0*/  BRA.U !UP1, `(.L_x_41) ;  /* 0x0000000109647547 */ /* 0x000ff0000b800000 */
[----:B------:R-:W0:Y:S01]  /*11c0*/  LDC R16, c[0x0][0x3bc] ;  /* 0x0000ef00ff107b82 */ /* 0x000e220000000800 */
[----:B------:R-:W1:Y:S01]  /*11d0*/  LDCU UR7, c[0x0][0x39c] ;  /* 0x00007380ff0777ac */ /* 0x000e620008000800 */
[----:B0-----:R-:W-:-:S04]  /*11e0*/  IMAD R15, R16, UR5, R7 ;  /* 0x00000005100f7c24 */ /* 0x001fc8000f8e0207 */
[C---:B------:R-:W-:Y:S01]  /*11f0*/  IMAD.IADD R21, R15.reuse, 0x1, R16 ;  /* 0x000000010f157824 */ /* 0x040fe200078e0210 */
[----:B-1----:R-:W-:-:S04]  /*1200*/  ISETP.GE.AND P1, PT, R15, UR7, PT ;  /* 0x000000070f007c0c */ /* 0x002fc8000bf26270 */
[----:B------:R-:W-:Y:S02]  /*1210*/  ISETP.GT.AND P1, PT, R15, -0x1, !P1 ;  /* 0xffffffff0f00780c */ /* 0x000fe40004f24270 */
[C---:B------:R-:W-:Y:S02]  /*1220*/  ISETP.GE.AND P2, PT, R21.reuse, UR7, PT ;  /* 0x0000000715007c0c */ /* 0x040fe4000bf46270 */
[----:B------:R-:W-:Y:S02]  /*1230*/  PLOP3.LUT P1, PT, P0, P1, PT, 0x80, 0x8 ;  /* 0x000000000008781c */ /* 0x000fe40000723070 */
[----:B------:R-:W-:-:S04]  /*1240*/  ISETP.GT.AND P2, PT, R21, -0x1, !P2 ;  /* 0xffffffff1500780c */ /* 0x000fc80005744270 */
[----:B------:R-:W-:-:S07]  /*1250*/  PLOP3.LUT P2, PT, P0, P2, PT, 0x80, 0x8 ;  /* 0x000000000008781c */ /* 0x000fce0000745070 */
[----:B------:R-:W0:Y:S01]  /*1260*/  @P1 LDC.64 R18, c[0x0][0x380] ;  /* 0x0000e000ff121b82 */ /* 0x000e220000000a00 */
[----:B------:R-:W-:-:S07]  /*1270*/  @P1 IMAD R15, R14, UR7, R15 ;  /* 0x000000070e0f1c24 */ /* 0x000fce000f8e020f */
[----:B------:R-:W1:Y:S01]  /*1280*/  @P2 LDC.64 R16, c[0x0][0x380] ;  /* 0x0000e000ff102b82 */ /* 0x000e620000000a00 */
[----:B0-----:R-:W-:-:S04]  /*1290*/  @P1 IMAD.WIDE R18, R15, 0x4, R18 ;  /* 0x000000040f121825 */ /* 0x001fc800078e0212 */
[----:B------:R-:W-:Y:S02]  /*12a0*/  @P2 IMAD R15, R14, UR7, R21 ;  /* 0x000000070e0f2c24 */ /* 0x000fe4000f8e0215 */
[----:B------:R-:W2:Y:S02]  /*12b0*/  @P1 LDG.E.CONSTANT R19, desc[UR10][R18.64] ;  /* 0x0000000a12131981 */ /* 0x000ea4000c1e9900 */
[----:B-1----:R-:W-:-:S06]  /*12c0*/  @P2 IMAD.WIDE R16, R15, 0x4, R16 ;  /* 0x000000040f102825 */ /* 0x002fcc00078e0210 */
[----:B------:R-:W3:Y:S01]  /*12d0*/  @P2 LDG.E.CONSTANT R17, desc[UR10][R16.64] ;  /* 0x0000000a10112981 */ /* 0x000ee2000c1e9900 */
[C---:B------:R-:W-:Y:S01]  /*12e0*/  @!P1 IADD3 R15, PT, PT, R34.reuse, UR12, RZ ;  /* 0x0000000c220f9c10 */ /* 0x040fe2000fffe0ff */
[----:B------:R-:W-:Y:S01]  /*12f0*/  @P1 VIADD R15, R34, 0x1 ;  /* 0x00000001220f1836 */ /* 0x000fe20000000000 */
[----:B------:R-:W-:-:S04]  /*1300*/  UIADD3 UR5, UPT, UPT, UR5, 0x2, URZ ;  /* 0x0000000205057890 */ /* 0x000fc8000fffe0ff */
[C---:B------:R-:W-:Y:S01]  /*1310*/  @!P2 IADD3 R34, PT, PT, R15.reuse, UR12, RZ ;  /* 0x0000000c0f22ac10 */ /* 0x040fe2000fffe0ff */
[----:B------:R-:W-:Y:S02]  /*1320*/  @P2 VIADD R34, R15, 0x1 ;  /* 0x000000010f222836 */ /* 0x000fe40000000000 */
[----:B--2---:R-:W-:-:S04]  /*1330*/  @P1 FADD R0, R0, R19 ;  /* 0x0000001300001221 */ /* 0x004fc80000000000 */
[----:B---3--:R-:W-:-:S07]  /*1340*/  @P2 FADD R0, R0, R17 ;  /* 0x0000001100002221 */ /* 0x008fce0000000000 */
.L_x_41:
[----:B------:R-:W-:Y:S05]  /*1350*/  BRA.U UP2, `(.L_x_39) ;  /* 0x0000000102407547 */ /* 0x000fea000b800000 */
[----:B------:R-:W0:Y:S01]  /*1360*/  LDC R16, c[0x0][0x3bc] ;  /* 0x0000ef00ff107b82 */ /* 0x000e220000000800 */
[----:B------:R-:W1:Y:S01]  /*1370*/  LDCU UR7, c[0x0][0x39c] ;  /* 0x00007380ff0777ac */ /* 0x000e620008000800 */
[----:B------:R-:W-:Y:S01]  /*1380*/  BSSY.RECONVERGENT B0, `(.L_x_39) ;  /* 0x000000d000007945 */ /* 0x000fe20003800200 */
[----:B0-----:R-:W-:-:S05]  /*1390*/  IMAD R15, R16, UR5, R7 ;  /* 0x00000005100f7c24 */ /* 0x001fca000f8e0207 */
[----:B-1----:R-:W-:-:S04]  /*13a0*/  ISETP.GE.AND P1, PT, R15, UR7, PT ;  /* 0x000000070f007c0c */ /* 0x002fc8000bf26270 */
[----:B------:R-:W-:-:S04]  /*13b0*/  ISETP.GT.AND P1, PT, R15, -0x1, !P1 ;  /* 0xffffffff0f00780c */ /* 0x000fc80004f24270 */
[----:B------:R-:W-:-:S13]  /*13c0*/  PLOP3.LUT P1, PT, P0, P1, PT, 0x80, 0x8 ;  /* 0x000000000008781c */ /* 0x000fda0000723070 */
[----:B------:R-:W-:Y:S01]  /*13d0*/  @!P1 IADD3 R34, PT, PT, R34, UR12, RZ ;  /* 0x0000000c22229c10 */ /* 0x000fe2000fffe0ff */
[----:B------:R-:W-:Y:S06]  /*13e0*/  @!P1 BRA `(.L_x_42) ;  /* 0x0000000000189947 */ /* 0x000fec0003800000 */
[----:B------:R-:W0:Y:S01]  /*13f0*/  LDC.64 R16, c[0x0][0x380] ;  /* 0x0000e000ff107b82 */ /* 0x000e220000000a00 */
[----:B------:R-:W-:-:S04]  /*1400*/  IMAD R15, R14, UR7, R15 ;  /* 0x000000070e0f7c24 */ /* 0x000fc8000f8e020f */
[----:B0-----:R-:W-:-:S06]  /*1410*/  IMAD.WIDE R14, R15, 0x4, R16 ;  /* 0x000000040f0e7825 */ /* 0x001fcc00078e0210 */
[----:B------:R-:W2:Y:S01]  /*1420*/  LDG.E.CONSTANT R15, desc[UR10][R14.64] ;  /* 0x0000000a0e0f7981 */ /* 0x000ea2000c1e9900 */
[----:B------:R-:W-:Y:S02]  /*1430*/  VIADD R34, R34, 0x1 ;  /* 0x0000000122227836 */ /* 0x000fe40000000000 */
[----:B--2---:R-:W-:-:S07]  /*1440*/  FADD R0, R0, R15 ;  /* 0x0000000f00007221 */ /* 0x004fce0000000000 */
.L_x_42:
[----:B------:R-:W-:Y:S05]  /*1450*/  BSYNC.RECONVERGENT B0 ;  /* 0x0000000000007941 */ /* 0x000fea0003800200 */
.L_x_39:
[----:B------:R-:W-:Y:S05]  /*1460*/  BRA.U UP0, `(.L_x_43) ;  /* 0xfffffff100787547 */ /* 0x000fea000b83ffff */
.L_x_36:
[----:B------:R-:W-:Y:S01]  /*1470*/  VIMNMX.U32 R34, PT, PT, R34, 0x1, !PT ;  /* 0x0000000122227848 */ /* 0x000fe20007fe0000 */
[----:B------:R-:W0:Y:S01]  /*1480*/  LDCU UR4, c[0x0][0x3c4] ;  /* 0x00007880ff0477ac */ /* 0x000e220008000800 */
[----:B------:R-:W-:Y:S02]  /*1490*/  BSSY.RECONVERGENT B0, `(.L_x_44) ;  /* 0x0000011000007945 */ /* 0x000fe40003800200 */
[----:B------:R-:W-:Y:S01]  /*14a0*/  I2FP.F32.S32 R6, R34 ;  /* 0x0000002200067245 */ /* 0x000fe20000201400 */
[----:B------:R-:W1:Y:S03]  /*14b0*/  LDCU UR5, c[0x0][0x3c8] ;  /* 0x00007900ff0577ac */ /* 0x000e660008000800 */
[----:B------:R-:W2:Y:S08]  /*14c0*/  MUFU.RCP R7, R6 ;  /* 0x0000000600077308 */ /* 0x000eb00000001000 */
[----:B------:R-:W3:Y:S01]  /*14d0*/  FCHK P0, R0, R6 ;  /* 0x0000000600007302 */ /* 0x000ee20000000000 */
[----:B0-----:R-:W-:-:S04]  /*14e0*/  IMAD R2, R2, UR4, R5 ;  /* 0x0000000402027c24 */ /* 0x001fc8000f8e0205 */
[----:B-1----:R-:W-:Y:S02]  /*14f0*/  IMAD R2, R2, UR5, R3 ;  /* 0x0000000502027c24 */ /* 0x002fe4000f8e0203 */
[----:B--2---:R-:W-:-:S04]  /*1500*/  FFMA R4, -R6, R7, 1 ;  /* 0x3f80000006047423 */ /* 0x004fc80000000107 */
[----:B------:R-:W-:-:S04]  /*1510*/  FFMA R7, R7, R4, R7 ;  /* 0x0000000407077223 */ /* 0x000fc80000000007 */
[----:B------:R-:W-:-:S04]  /*1520*/  FFMA R4, R7, R0, RZ ;  /* 0x0000000007047223 */ /* 0x000fc800000000ff */
[----:B------:R-:W-:-:S04]  /*1530*/  FFMA R5, -R6, R4, R0 ;  /* 0x0000000406057223 */ /* 0x000fc80000000100 */
[----:B------:R-:W-:Y:S01]  /*1540*/  FFMA R7, R7, R5, R4 ;  /* 0x0000000507077223 */ /* 0x000fe20000000004 */
[----:B---3--:R-:W-:Y:S06]  /*1550*/  @!P0 BRA `(.L_x_45) ;  /* 0x0000000000108947 */ /* 0x008fec0003800000 */
[----:B------:R-:W-:Y:S02]  /*1560*/  MOV R3, R0 ;  /* 0x0000000000037202 */ /* 0x000fe40000000f00 */
[----:B------:R-:W-:-:S07]  /*1570*/  MOV R4, 0x1590 ;  /* 0x0000159000047802 */ /* 0x000fce0000000f00 */
[----:B------:R-:W-:Y:S05]  /*1580*/  CALL.REL.NOINC `($__internal_1_$__cuda_sm3x_div_rn_noftz_f32_slowpath) ;  /* 0x0000000000187944 */ /* 0x000fea0003c00000 */
[----:B------:R-:W-:-:S07]  /*1590*/  IMAD.MOV.U32 R7, RZ, RZ, R3 ;  /* 0x000000ffff077224 */ /* 0x000fce00078e0003 */
.L_x_45:
[----:B------:R-:W-:Y:S05]  /*15a0*/  BSYNC.RECONVERGENT B0 ;  /* 0x0000000000007941 */ /* 0x000fea0003800200 */
.L_x_44:
[----:B------:R-:W0:Y:S02]  /*15b0*/  LDC.64 R4, c[0x0][0x388] ;  /* 0x0000e200ff047b82 */ /* 0x000e240000000a00 */
[----:B0-----:R-:W-:-:S05]  /*15c0*/  IMAD.WIDE R2, R2, 0x4, R4 ;  /* 0x0000000402027825 */ /* 0x001fca00078e0204 */
[----:B------:R-:W-:Y:S01]  /*15d0*/  STG.E desc[UR10][R2.64], R7 ;  /* 0x0000000702007986 */ /* 0x000fe2000c10190a */
[----:B------:R-:W-:Y:S05]  /*15e0*/  EXIT ;  /* 0x000000000000794d */ /* 0x000fea0003800000 */
        .weak           $__internal_1_$__cuda_sm3x_div_rn_noftz_f32_slowpath
        .type           $__internal_1_$__cuda_sm3x_div_rn_noftz_f32_slowpath,@function
        .size           $__internal_1_$__cuda_sm3x_div_rn_noftz_f32_slowpath,(.L_x_69 - $__internal_1_$__cuda_sm3x_div_rn_noftz_f32_slowpath)
$__internal_1_$__cuda_sm3x_div_rn_noftz_f32_slowpath:
[----:B------:R-:W-:Y:S01]  /*15f0*/  SHF.R.U32.HI R5, RZ, 0x17, R6 ;  /* 0x00000017ff057819 */ /* 0x000fe20000011606 */
[----:B------:R-:W-:Y:S01]  /*1600*/  BSSY.RECONVERGENT B1, `(.L_x_46) ;  /* 0x0000063000017945 */ /* 0x000fe20003800200 */
[----:B------:R-:W-:Y:S02]  /*1610*/  SHF.R.U32.HI R0, RZ, 0x17, R3 ;  /* 0x00000017ff007819 */ /* 0x000fe40000011603 */
[----:B------:R-:W-:Y:S02]  /*1620*/  LOP3.LUT R13, R5, 0xff, RZ, 0xc0, !PT ;  /* 0x000000ff050d7812 */ /* 0x000fe400078ec0ff */
[----:B------:R-:W-:Y:S02]  /*1630*/  LOP3.LUT R10, R0, 0xff, RZ, 0xc0, !PT ;  /* 0x000000ff000a7812 */ /* 0x000fe400078ec0ff */
[----:B------:R-:W-:-:S03]  /*1640*/  IADD3 R8, PT, PT, R13, -0x1, RZ ;  /* 0xffffffff0d087810 */ /* 0x000fc60007ffe0ff */
[----:B------:R-:W-:Y:S01]  /*1650*/  VIADD R7, R10, 0xffffffff ;  /* 0xffffffff0a077836 */ /* 0x000fe20000000000 */
[----:B------:R-:W-:-:S04]  /*1660*/  ISETP.GT.U32.AND P0, PT, R8, 0xfd, PT ;  /* 0x000000fd0800780c */ /* 0x000fc80003f04070 */
[----:B------:R-:W-:-:S13]  /*1670*/  ISETP.GT.U32.OR P0, PT, R7, 0xfd, P0 ;  /* 0x000000fd0700780c */ /* 0x000fda0000704470 */
[----:B------:R-:W-:Y:S01]  /*1680*/  @!P0 MOV R5, RZ ;  /* 0x000000ff00058202 */ /* 0x000fe20000000f00 */
        /* <DEDUP_REMOVED lines=20> */
[----:B------:R-:W-:Y:S01]  /*17d0*/  @P0 MOV R5, RZ ;  /* 0x000000ff00050202 */ /* 0x000fe20000000f00 */
[----:B------:R-:W-:Y:S02]  /*17e0*/  @!P0 IMAD.MOV.U32 R5, RZ, RZ, -0x40 ;  /* 0xffffffc0ff058424 */ /* 0x000fe400078e00ff */
[----:B------:R-:W-:Y:S01]  /*17f0*/  @!P0 FFMA R3, R3, 1.84467440737095516160e+19, RZ ;  /* 0x5f80000003038823 */ /* 0x000fe200000000ff */
[----:B------:R-:W-:Y:S02]  /*1800*/  @!P1 FFMA R6, R0, 1.84467440737095516160e+19, RZ ;  /* 0x5f80000000069823 */ /* 0x000fe400000000ff */
[----:B------:R-:W-:-:S07]  /*1810*/  @!P1 IADD3 R5, PT, PT, R5, 0x40, RZ ;  /* 0x0000004005059810 */ /* 0x000fce0007ffe0ff */
.L_x_47:
[----:B------:R-:W-:Y:S01]  /*1820*/  LEA R7, R13, 0xc0800000, 0x17 ;  /* 0xc08000000d077811 */ /* 0x000fe200078eb8ff */
[----:B------:R-:W-:Y:S04]  /*1830*/  BSSY.RECONVERGENT B2, `(.L_x_52) ;  /* 0x0000036000027945 */ /* 0x000fe80003800200 */
[----:B------:R-:W-:Y:S01]  /*1840*/  IMAD.IADD R7, R6, 0x1, -R7 ;  /* 0x0000000106077824 */ /* 0x000fe200078e0a07 */
[----:B------:R-:W-:-:S03]  /*1850*/  IADD3 R6, PT, PT, R10, -0x7f, RZ ;  /* 0xffffff810a067810 */ /* 0x000fc60007ffe0ff */
[----:B------:R-:W0:Y:S01]  /*1860*/  MUFU.RCP R8, R7 ;  /* 0x0000000700087308 */ /* 0x000e220000001000 */
[----:B------:R-:W-:Y:S01]  /*1870*/  FADD.FTZ R9, -R7, -RZ ;  /* 0x800000ff07097221 */ /* 0x000fe20000010100 */
[C---:B------:R-:W-:Y:S01]  /*1880*/  IMAD R0, R6.reuse, -0x800000, R3 ;  /* 0xff80000006007824 */ /* 0x040fe200078e0203 */
[----:B------:R-:W-:-:S05]  /*1890*/  IADD3 R6, PT, PT, R6, 0x7f, -R13 ;  /* 0x0000007f06067810 */ /* 0x000fca0007ffe80d */
[----:B------:R-:W-:Y:S02]  /*18a0*/  IMAD.IADD R6, R6, 0x1, R5 ;  /* 0x0000000106067824 */ /* 0x000fe400078e0205 */
[----:B0-----:R-:W-:-:S04]  /*18b0*/  FFMA R11, R8, R9, 1 ;  /* 0x3f800000080b7423 */ /* 0x001fc80000000009 */
[----:B------:R-:W-:-:S04]  /*18c0*/  FFMA R10, R8, R11, R8 ;  /* 0x0000000b080a7223 */ /* 0x000fc80000000008 */
[----:B------:R-:W-:-:S04]  /*18d0*/  FFMA R3, R0, R10, RZ ;  /* 0x0000000a00037223 */ /* 0x000fc800000000ff */
[----:B------:R-:W-:-:S04]  /*18e0*/  FFMA R8, R9, R3, R0 ;  /* 0x0000000309087223 */ /* 0x000fc80000000000 */
[----:B------:R-:W-:-:S04]  /*18f0*/  FFMA R11, R10, R8, R3 ;  /* 0x000000080a0b7223 */ /* 0x000fc80000000003 */
[----:B------:R-:W-:-:S04]  /*1900*/  FFMA R8, R9, R11, R0 ;  /* 0x0000000b09087223 */ /* 0x000fc80000000000 */
[----:B------:R-:W-:-:S05]  /*1910*/  FFMA R3, R10, R8, R11 ;  /* 0x000000080a037223 */ /* 0x000fca000000000b */
[----:B------:R-:W-:-:S04]  /*1920*/  SHF.R.U32.HI R0, RZ, 0x17, R3 ;  /* 0x00000017ff007819 */ /* 0x000fc80000011603 */
[----:B------:R-:W-:-:S04]  /*1930*/  LOP3.LUT R0, R0, 0xff, RZ, 0xc0, !PT ;  /* 0x000000ff00007812 */ /* 0x000fc800078ec0ff */
[----:B------:R-:W-:-:S05]  /*1940*/  IADD3 R9, PT, PT, R0, R6, RZ ;  /* 0x0000000600097210 */ /* 0x000fca0007ffe0ff */
        /* <DEDUP_REMOVED lines=11> */
[C---:B------:R-:W-:Y:S01]  /*1a00*/  IADD3 R7, PT, PT, R9.reuse, 0x20, RZ ;  /* 0x0000002009077810 */ /* 0x040fe20007ffe0ff */
[-CC-:B------:R-:W-:Y:S01]  /*1a10*/  FFMA.RM R5, R10, R8.reuse, R11.reuse ;  /* 0x000000080a057223 */ /* 0x180fe2000000400b */
[C---:B------:R-:W-:Y:S02]  /*1a20*/  ISETP.NE.AND P2, PT, R9.reuse, RZ, PT ;  /* 0x000000ff0900720c */ /* 0x040fe40003f45270 */
[----:B------:R-:W-:Y:S01]  /*1a30*/  LOP3.LUT R6, R0, 0x7fffff, RZ, 0xc0, !PT ;  /* 0x007fffff00067812 */ /* 0x000fe200078ec0ff */
[----:B------:R-:W-:Y:S01]  /*1a40*/  FFMA.RP R0, R10, R8, R11 ;  /* 0x000000080a007223 */ /* 0x000fe2000000800b */
[----:B------:R-:W-:Y:S01]  /*1a50*/  IMAD.MOV R8, RZ, RZ, -R9 ;  /* 0x000000ffff087224 */ /* 0x000fe200078e0a09 */
[----:B------:R-:W-:Y:S02]  /*1a60*/  ISETP.NE.AND P1, PT, R9, RZ, PT ;  /* 0x000000ff0900720c */ /* 0x000fe40003f25270 */
[----:B------:R-:W-:-:S02]  /*1a70*/  LOP3.LUT R6, R6, 0x800000, RZ, 0xfc, !PT ;  /* 0x0080000006067812 */ /* 0x000fc400078efcff */
[----:B------:R-:W-:Y:S02]  /*1a80*/  FSETP.NEU.FTZ.AND P0, PT, R0, R5, PT ;  /* 0x000000050000720b */ /* 0x000fe40003f1d000 */
[----:B------:R-:W-:Y:S02]  /*1a90*/  SHF.L.U32 R7, R6, R7, RZ ;  /* 0x0000000706077219 */ /* 0x000fe400000006ff */
[----:B------:R-:W-:Y:S02]  /*1aa0*/  SEL R5, R8, RZ, P2 ;  /* 0x000000ff08057207 */ /* 0x000fe40001000000 */
[----:B------:R-:W-:Y:S02]  /*1ab0*/  ISETP.NE.AND P1, PT, R7, RZ, P1 ;  /* 0x000000ff0700720c */ /* 0x000fe40000f25270 */
[----:B------:R-:W-:Y:S02]  /*1ac0*/  SHF.R.U32.HI R5, RZ, R5, R6 ;  /* 0x00000005ff057219 */ /* 0x000fe40000011606 */
[----:B------:R-:W-:-:S02]  /*1ad0*/  PLOP3.LUT P0, PT, P0, P1, PT, 0xf8, 0x8f ;  /* 0x00000000008f781c */ /* 0x000fc40000703f70 */
[----:B------:R-:W-:Y:S02]  /*1ae0*/  SHF.R.U32.HI R7, RZ, 0x1, R5 ;  /* 0x00000001ff077819 */ /* 0x000fe40000011605 */
[----:B------:R-:W-:-:S04]  /*1af0*/  SEL R0, RZ, 0x1, !P0 ;  /* 0x00000001ff007807 */ /* 0x000fc80004000000 */
[----:B------:R-:W-:-:S04]  /*1b00*/  LOP3.LUT R0, R0, 0x1, R7, 0xf8, !PT ;  /* 0x0000000100007812 */ /* 0x000fc800078ef807 */
[----:B------:R-:W-:-:S04]  /*1b10*/  LOP3.LUT R0, R0, R5, RZ, 0xc0, !PT ;  /* 0x0000000500007212 */ /* 0x000fc800078ec0ff */
[----:B------:R-:W-:-:S04]  /*1b20*/  IADD3 R0, PT, PT, R7, R0, RZ ;  /* 0x0000000007007210 */ /* 0x000fc80007ffe0ff */
[----:B------:R-:W-:Y:S01]  /*1b30*/  LOP3.LUT R3, R0, R3, RZ, 0xfc, !PT ;  /* 0x0000000300037212 */ /* 0x000fe200078efcff */
[----:B------:R-:W-:Y:S06]  /*1b40*/  BRA `(.L_x_55) ;  /* 0x0000000000107947 */ /* 0x000fec0003800000 */
.L_x_54:
[----:B------:R-:W-:-:S04]  /*1b50*/  LOP3.LUT R3, R3, 0x80000000, RZ, 0xc0, !PT ;  /* 0x8000000003037812 */ /* 0x000fc800078ec0ff */
[----:B------:R-:W-:Y:S01]  /*1b60*/  LOP3.LUT R3, R3, 0x7f800000, RZ, 0xfc, !PT ;  /* 0x7f80000003037812 */ /* 0x000fe200078efcff */
[----:B------:R-:W-:Y:S06]  /*1b70*/  BRA `(.L_x_55) ;  /* 0x0000000000047947 */ /* 0x000fec0003800000 */
.L_x_53:
[----:B------:R-:W-:-:S07]  /*1b80*/  IMAD R3, R6, 0x800000, R3 ;  /* 0x0080000006037824 */ /* 0x000fce00078e0203 */
.L_x_55:
[----:B------:R-:W-:Y:S05]  /*1b90*/  BSYNC.RECONVERGENT B2 ;  /* 0x0000000000027941 */ /* 0x000fea0003800200 */
.L_x_52:
[----:B------:R-:W-:Y:S05]  /*1ba0*/  BRA `(.L_x_56) ;  /* 0x0000000000207947 */ /* 0x000fea0003800000 */
.L_x_51:
[----:B------:R-:W-:-:S04]  /*1bb0*/  LOP3.LUT R3, R6, 0x80000000, R3, 0x48, !PT ;  /* 0x8000000006037812 */ /* 0x000fc800078e4803 */
[----:B------:R-:W-:Y:S01]  /*1bc0*/  LOP3.LUT R3, R3, 0x7f800000, RZ, 0xfc, !PT ;  /* 0x7f80000003037812 */ /* 0x000fe200078efcff */
[----:B------:R-:W-:Y:S06]  /*1bd0*/  BRA `(.L_x_56) ;  /* 0x0000000000147947 */ /* 0x000fec0003800000 */
.L_x_50:
[----:B------:R-:W-:Y:S01]  /*1be0*/  LOP3.LUT R3, R6, 0x80000000, R3, 0x48, !PT ;  /* 0x8000000006037812 */ /* 0x000fe200078e4803 */
[----:B------:R-:W-:Y:S06]  /*1bf0*/  BRA `(.L_x_56) ;  /* 0x00000000000c7947 */ /* 0x000fec0003800000 */
.L_x_49:
[----:B------:R-:W0:Y:S01]  /*1c00*/  MUFU.RSQ R3, -QNAN ;  /* 0xffc0000000037908 */ /* 0x000e220000001400 */
[----:B------:R-:W-:Y:S05]  /*1c10*/  BRA `(.L_x_56) ;  /* 0x0000000000047947 */ /* 0x000fea0003800000 */
.L_x_48:
[----:B------:R-:W-:-:S07]  /*1c20*/  FADD.FTZ R3, R3, R0 ;  /* 0x0000000003037221 */ /* 0x000fce0000010000 */
.L_x_56:
[----:B------:R-:W-:Y:S05]  /*1c30*/  BSYNC.RECONVERGENT B1 ;  /* 0x0000000000017941 */ /* 0x000fea0003800200 */
.L_x_46:
[----:B------:R-:W-:-:S04]  /*1c40*/  HFMA2 R5, -RZ, RZ, 0, 0 ;  /* 0x00000000ff057431 */ /* 0x000fc800000001ff */
[----:B0-----:R-:W-:Y:S05]  /*1c50*/  RET.REL.NODEC R4 `(_Z20avgpool2d_fwd_kernelPKfPfiiiiiiiiiiiibbii) ;  /* 0xffffffe004e87950 */ /* 0x001fea0003c3ffff */
.L_x_57:
        /* <DEDUP_REMOVED lines=10> */
.L_x_69:


//--------------------- .text._Z20maxpool2d_bwd_kernelPKfPKiPfiiiiiiiiiiiibii --------------------------
	.section	.text._Z20maxpool2d_bwd_kernelPKfPKiPfiiiiiiiiiiiibii,"ax",@progbits
	.align	128
        .global         _Z20maxpool2d_bwd_kernelPKfPKiPfiiiiiiiiiiiibii
        .type           _Z20maxpool2d_bwd_kernelPKfPKiPfiiiiiiiiiiiibii,@function
        .size           _Z20maxpool2d_bwd_kernelPKfPKiPfiiiiiiiiiiiibii,(.L_x_72 - _Z20maxpool2d_bwd_kernelPKfPKiPfiiiiiiiiiiiibii)
        .other          _Z20maxpool2d_bwd_kernelPKfPKiPfiiiiiiiiiiiibii,@"STO_CUDA_ENTRY STV_DEFAULT"
_Z20maxpool2d_bwd_kernelPKfPKiPfiiiiiiiiiiiibii:
.text._Z20maxpool2d_bwd_kernelPKfPKiPfiiiiiiiiiiiibii:
        /* <DEDUP_REMOVED lines=13> */
[----:B------:R-:W0:Y:S01]  /*00d0*/  LDC.64 R14, c[0x0][0x388] ;  /* 0x0000e200ff0e7b82 */ /* 0x000e220000000a00 */
[----:B------:R-:W1:Y:S07]  /*00e0*/  LDCU.64 UR4, c[0x0][0x358] ;  /* 0x00006b00ff0477ac */ /* 0x000e6e0008000a00 */
[----:B------:R-:W2:Y:S01]  /*00f0*/  LDC.64 R8, c[0x0][0x380] ;  /* 0x0000e000ff087b82 */ /* 0x000ea20000000a00 */
[----:B------:R-:W-:Y:S01]  /*0100*/  IABS R10, R2 ;  /* 0x00000002000a7213 */ /* 0x000fe20000000000 */
[----:B------:R-:W3:Y:S06]  /*0110*/  LDCU UR6, c[0x0][0x3a0] ;  /* 0x00007400ff0677ac */ /* 0x000eec0008000800 */
[----:B------:R-:W4:Y:S01]  /*0120*/  LDC R7, c[0x0][0x3a4] ;  /* 0x0000e900ff077b82 */ /* 0x000f220000000800 */
[----:B0-----:R-:W-:-:S05]  /*0130*/  IMAD.WIDE R14, R5, 0x4, R14 ;  /* 0x00000004050e7825 */ /* 0x001fca00078e020e */
[----:B-1----:R0:W5:Y:S01]  /*0140*/  LDG.E.CONSTANT R4, desc[UR4][R14.64] ;  /* 0x000000040e047981 */ /* 0x002162000c1e9900 */
[----:B--2---:R-:W-:-:S05]  /*0150*/  IMAD.WIDE R8, R5, 0x4, R8 ;  /* 0x0000000405087825 */ /* 0x004fca00078e0208 */
[----:B------:R4:W2:Y:S01]  /*0160*/  LDG.E.CONSTANT R6, desc[UR4][R8.64] ;  /* 0x0000000408067981 */ /* 0x0008a2000c1e9900 */
[----:B------:R-:W1:Y:S01]  /*0170*/  I2F.RP R3, R10 ;  /* 0x0000000a00037306 */ /* 0x000e620000209400 */
[----:B0-----:R-:W-:Y:S02]  /*0180*/  IABS R15, R5 ;  /* 0x00000005000f7213 */ /* 0x001fe40000000000 */
[----:B------:R-:W-:Y:S02]  /*0190*/  IABS R16, R0 ;  /* 0x0000000000107213 */ /* 0x000fe40000000000 */
[----:B------:R-:W-:Y:S02]  /*01a0*/  LOP3.LUT R5, R5, R2, RZ, 0x3c, !PT ;  /* 0x0000000205057212 */ /* 0x000fe400078e3cff */
[----:B----4-:R-:W-:Y:S02]  /*01b0*/  IABS R8, R7 ;  /* 0x0000000700087213 */ /* 0x010fe40000000000 */
[----:B------:R-:W-:-:S02]  /*01c0*/  ISETP.GE.AND P2, PT, R5, RZ, PT ;  /* 0x000000ff0500720c */ /* 0x000fc40003f46270 */
[----:B------:R-:W0:Y:S08]  /*01d0*/  I2F.RP R14, R8 ;  /* 0x00000008000e7306 */ /* 0x000e300000209400 */
[----:B-1----:R-:W1:Y:S08]  /*01e0*/  MUFU.RCP R3, R3 ;  /* 0x0000000300037308 */ /* 0x002e700000001000 */
[----:B0-----:R-:W-:Y:S01]  /*01f0*/  MUFU.RCP R14, R14 ;  /* 0x0000000e000e7308 */ /* 0x001fe20000001000 */
[----:B-1----:R-:W-:-:S07]  /*0200*/  VIADD R12, R3, 0xffffffe ;  /* 0x0ffffffe030c7836 */ /* 0x002fce0000000000 */
[----:B------:R0:W1:Y:S02]  /*0210*/  F2I.FTZ.U32.TRUNC.NTZ R13, R12 ;  /* 0x0000000c000d7305 */ /* 0x000064000021f000 */
[----:B0-----:R-:W-:Y:S02]  /*0220*/  HFMA2 R12, -RZ, RZ, 0, 0 ;  /* 0x00000000ff0c7431 */ /* 0x001fe400000001ff */
[----:B-1----:R-:W-:-:S04]  /*0230*/  IMAD.MOV R11, RZ, RZ, -R13 ;  /* 0x000000ffff0b7224 */ /* 0x002fc800078e0a0d */
[----:B------:R-:W-:Y:S02]  /*0240*/  IMAD R9, R11, R10, RZ ;  /* 0x0000000a0b097224 */ /* 0x000fe400078e02ff */
[----:B------:R-:W-:Y:S02]  /*0250*/  IMAD.MOV.U32 R11, RZ, RZ, R15 ;  /* 0x000000ffff0b7224 */ /* 0x000fe400078e000f */
[----:B------:R-:W-:-:S04]  /*0260*/  IMAD.HI.U32 R13, R13, R9, R12 ;  /* 0x000000090d0d7227 */ /* 0x000fc800078e000c */
[----:B------:R-:W-:Y:S02]  /*0270*/  IMAD.MOV.U32 R9, RZ, RZ, R16 ;  /* 0x000000ffff097224 */ /* 0x000fe400078e0010 */
[----:B------:R-:W-:Y:S02]  /*0280*/  IMAD.HI.U32 R13, R13, R11, RZ ;  /* 0x0000000b0d0d7227 */ /* 0x000fe400078e00ff */
[----:B------:R-:W0:Y:S03]  /*0290*/  I2F.RP R12, R9 ;  /* 0x00000009000c7306 */ /* 0x000e260000209400 */
[----:B------:R-:W-:-:S05]  /*02a0*/  IADD3 R3, PT, PT, -R13, RZ, RZ ;  /* 0x000000ff0d037210 */ /* 0x000fca0007ffe1ff */
[----:B------:R-:W-:Y:S02]  /*02b0*/  IMAD R11, R10, R3, R11 ;  /* 0x000000030a0b7224 */ /* 0x000fe400078e020b */
[----:B------:R-:W-:-:S03]  /*02c0*/  VIADD R3, R14, 0xffffffe ;  /* 0x0ffffffe0e037836 */ /* 0x000fc60000000000 */
[----:B------:R-:W-:Y:S01]  /*02d0*/  ISETP.GT.U32.AND P1, PT, R10, R11, PT ;  /* 0x0000000b0a00720c */ /* 0x000fe20003f24070 */
[----:B0-----:R-:W0:Y:S08]  /*02e0*/  MUFU.RCP R12, R12 ;  /* 0x0000000c000c7308 */ /* 0x001e300000001000 */
[----:B------:R-:W1:Y:S04]  /*02f0*/  F2I.FTZ.U32.TRUNC.NTZ R3, R3 ;  /* 0x0000000300037305 */ /* 0x000e68000021f000 */
[----:B------:R-:W-:-:S02]  /*0300*/  @!P1 IADD3 R11, PT, PT, R11, -R10, RZ ;  /* 0x8000000a0b0b9210 */ /* 0x000fc40007ffe0ff */
[----:B------:R-:W-:Y:S02]  /*0310*/  @!P1 IADD3 R13, PT, PT, R13, 0x1, RZ ;  /* 0x000000010d0d9810 */ /* 0x000fe40007ffe0ff */
[----:B------:R-:W-:Y:S01]  /*0320*/  ISETP.GE.U32.AND P0, PT, R11, R10, PT ;  /* 0x0000000a0b00720c */ /* 0x000fe20003f06070 */
[----:B0-----:R-:W-:Y:S01]  /*0330*/  VIADD R10, R12, 0xffffffe ;  /* 0x0ffffffe0c0a7836 */ /* 0x001fe20000000000 */
[----:B------:R-:W-:-:S03]  /*0340*/  ISETP.NE.AND P1, PT, R2, RZ, PT ;  /* 0x000000ff0200720c */ /* 0x000fc60003f25270 */
[----:B------:R-:W0:Y:S01]  /*0350*/  F2I.FTZ.U32.TRUNC.NTZ R11, R10 ;  /* 0x0000000a000b7305 */ /* 0x000e22000021f000 */
[----:B-1----:R-:W-:-:S07]  /*0360*/  IADD3 R12, PT, PT, RZ, -R3, RZ ;  /* 0x80000003ff0c7210 */ /* 0x002fce0007ffe0ff */
[----:B------:R-:W-:-:S04]  /*0370*/  @P0 VIADD R13, R13, 0x1 ;  /* 0x000000010d0d0836 */ /* 0x000fc80000000000 */
[----:B------:R-:W-:Y:S01]  /*0380*/  IMAD.MOV.U32 R5, RZ, RZ, R13 ;  /* 0x000000ffff057224 */ /* 0x000fe200078e000d */
[----:B------:R-:W-:Y:S01]  /*0390*/  MOV R13, R12 ;  /* 0x0000000c000d7202 */ /* 0x000fe20000000f00 */
[----:B0-----:R-:W-:-:S03]  /*03a0*/  IMAD.MOV R10, RZ, RZ, -R11 ;  /* 0x000000ffff0a7224 */ /* 0x001fc600078e0a0b */
[----:B------:R-:W-:Y:S01]  /*03b0*/  @!P2 IADD3 R5, PT, PT, -R5, RZ, RZ ;  /* 0x000000ff0505a210 */ /* 0x000fe20007ffe1ff */
[----:B------:R-:W-:Y:S01]  /*03c0*/  IMAD R13, R13, R8, RZ ;  /* 0x000000080d0d7224 */ /* 0x000fe200078e02ff */
[----:B------:R-:W-:Y:S01]  /*03d0*/  @!P1 LOP3.LUT R5, RZ, R2, RZ, 0x33, !PT ;  /* 0x00000002ff059212 */ /* 0x000fe200078e33ff */
[----:B------:R-:W-:Y:S01]  /*03e0*/  IMAD.MOV.U32 R2, RZ, RZ, RZ ;  /* 0x000000ffff027224 */ /* 0x000fe200078e00ff */
[----:B------:R-:W-:-:S03]  /*03f0*/  ISETP.NE.AND P1, PT, R7, RZ, PT ;  /* 0x000000ff0700720c */ /* 0x000fc60003f25270 */
[----:B------:R-:W-:-:S04]  /*0400*/  IMAD.HI.U32 R2, R3, R13, R2 ;  /* 0x0000000d03027227 */ /* 0x000fc800078e0002 */
[----:B------:R-:W-:Y:S02]  /*0410*/  IMAD R3, R10, R9, RZ ;  /* 0x000000090a037224 */ /* 0x000fe400078e02ff */
[----:B------:R-:W-:-:S04]  /*0420*/  IMAD.MOV.U32 R10, RZ, RZ, RZ ;  /* 0x000000ffff0a7224 */ /* 0x000fc800078e00ff */
[----:B------:R-:W-:Y:S01]  /*0430*/  IMAD.HI.U32 R10, R11, R3, R10 ;  /* 0x000000030b0a7227 */ /* 0x000fe200078e000a */
[----:B-----5:R-:W-:-:S04]  /*0440*/  IABS R12, R4 ;  /* 0x00000004000c7213 */ /* 0x020fc80000000000 */
[----:B------:R-:W-:Y:S02]  /*0450*/  MOV R13, R12 ;  /* 0x0000000c000d7202 */ /* 0x000fe40000000f00 */
[----:B------:R-:W-:Y:S02]  /*0460*/  IABS R12, R5 ;  /* 0x00000005000c7213 */ /* 0x000fe40000000000 */
[----:B------:R-:W-:Y:S01]  /*0470*/  LOP3.LUT R5, R5, R0, RZ, 0x3c, !PT ;  /* 0x0000000005057212 */ /* 0x000fe200078e3cff */
[----:B------:R-:W-:Y:S01]  /*0480*/  IMAD.HI.U32 R3, R2, R13, RZ ;  /* 0x0000000d02037227 */ /* 0x000fe200078e00ff */
[----:B------:R-:W-:-:S03]  /*0490*/  MOV R2, R12 ;  /* 0x0000000c00027202 */ /* 0x000fc60000000f00 */
[----:B------:R-:W-:Y:S02]  /*04a0*/  IMAD.MOV R11, RZ, RZ, -R3 ;  /* 0x000000ffff0b7224 */ /* 0x000fe400078e0a03 */
[----:B------:R-:W-:-:S04]  /*04b0*/  IMAD.HI.U32 R10, R10, R2, RZ ;  /* 0x000000020a0a7227 */ /* 0x000fc800078e00ff */
[----:B------:R-:W-:Y:S01]  /*04c0*/  IMAD R11, R8, R11, R13 ;  /* 0x0000000b080b7224 */ /* 0x000fe200078e020d */
[----:B------:R-:W-:-:S04]  /*04d0*/  IADD3 R12, PT, PT, -R10, RZ, RZ ;  /* 0x000000ff0a0c7210 */ /* 0x000fc80007ffe1ff */
[----:B------:R-:W-:Y:S01]  /*04e0*/  ISETP.GT.U32.AND P0, PT, R8, R11, PT ;  /* 0x0000000b0800720c */ /* 0x000fe20003f04070 */
[----:B------:R-:W-:-:S05]  /*04f0*/  IMAD R2, R9, R12, R2 ;  /* 0x0000000c09027224 */ /* 0x000fca00078e0202 */
[----:B------:R-:W-:-:S07]  /*0500*/  ISETP.GT.U32.AND P4, PT, R9, R2, PT ;  /* 0x000000020900720c */ /* 0x000fce0003f84070 */
[----:B------:R-:W-:Y:S02]  /*0510*/  @!P0 IMAD.IADD R11, R11, 0x1, -R8 ;  /* 0x000000010b0b8824 */ /* 0x000fe400078e0a08 */
[----:B------:R-:W-:Y:S01]  /*0520*/  @!P0 VIADD R3, R3, 0x1 ;  /* 0x0000000103038836 */ /* 0x000fe20000000000 */
[----:B------:R-:W-:Y:S02]  /*0530*/  ISETP.GE.AND P0, PT, R5, RZ, PT ;  /* 0x000000ff0500720c */ /* 0x000fe40003f06270 */
[----:B------:R-:W-:Y:S01]  /*0540*/  ISETP.GE.U32.AND P5, PT, R11, R8, PT ;  /* 0x000000080b00720c */ /* 0x000fe20003fa6070 */
[----:B------:R-:W-:Y:S01]  /*0550*/  @!P4 VIADD R10, R10, 0x1 ;  /* 0x000000010a0ac836 */ /* 0x000fe20000000000 */
[----:B------:R-:W-:Y:S02]  /*0560*/  @!P4 IADD3 R2, PT, PT, R2, -R9, RZ ;  /* 0x800000090202c210 */ /* 0x000fe40007ffe0ff */
[----:B------:R-:W-:Y:S02]  /*0570*/  LOP3.LUT R8, R4, R7, RZ, 0x3c, !PT ;  /* 0x0000000704087212 */ /* 0x000fe400078e3cff */
[----:B------:R-:W-:-:S02]  /*0580*/  ISETP.GE.U32.AND P3, PT, R2, R9, PT ;  /* 0x000000090200720c */ /* 0x000fc40003f66070 */
[----:B------:R-:W-:Y:S02]  /*0590*/  ISETP.GE.AND P2, PT, R8, RZ, PT ;  /* 0x000000ff0800720c */ /* 0x000fe40003f46270 */
[----:B------:R-:W-:-:S03]  /*05a0*/  ISETP.NE.AND P4, PT, R0, RZ, PT ;  /* 0x000000ff0000720c */ /* 0x000fc60003f85270 */
[----:B------:R-:W-:-:S04]  /*05b0*/  @P5 IADD3 R3, PT, PT, R3, 0x1, RZ ;  /* 0x0000000103035810 */ /* 0x000fc80007ffe0ff */
[----:B------:R-:W-:Y:S02]  /*05c0*/  MOV R5, R3 ;  /* 0x0000000300057202 */ /* 0x000fe40000000f00 */
[----:B------:R-:W0:Y:S01]  /*05d0*/  LDC.64 R2, c[0x0][0x390] ;  /* 0x0000e400ff027b82 */ /* 0x000e220000000a00 */
[----:B------:R-:W-:Y:S01]  /*05e0*/  @P3 VIADD R10, R10, 0x1 ;  /* 0x000000010a0a3836 */ /* 0x000fe20000000000 */
[----:B------:R-:W-:Y:S02]  /*05f0*/  @!P2 IADD3 R5, PT, PT, -R5, RZ, RZ ;  /* 0x000000ff0505a210 */ /* 0x000fe40007ffe1ff */
[----:B------:R-:W-:Y:S01]  /*0600*/  @!P1 LOP3.LUT R5, RZ, R7, RZ, 0x33, !PT ;  /* 0x00000007ff059212 */ /* 0x000fe200078e33ff */
[----:B------:R-:W-:Y:S01]  /*0610*/  @!P0 IMAD.MOV R10, RZ, RZ, -R10 ;  /* 0x000000ffff0a8224 */ /* 0x000fe200078e0a0a */
[----:B------:R-:W-:Y:S02]  /*0620*/  @!P4 LOP3.LUT R10, RZ, R0, RZ, 0x33, !PT ;  /* 0x00000000ff0ac212 */ /* 0x000fe400078e33ff */
[----:B------:R-:W-:-:S03]  /*0630*/  IADD3 R8, PT, PT, -R5, RZ, RZ ;  /* 0x000000ff05087210 */ /* 0x000fc60007ffe1ff */
[----:B---3--:R-:W-:Y:S02]  /*0640*/  IMAD R5, R10, UR6, R5 ;  /* 0x000000060a057c24 */ /* 0x008fe4000f8e0205 */
[----:B------:R-:W-:-:S04]  /*0650*/  IMAD R4, R7, R8, R4 ;  /* 0x0000000807047224 */ /* 0x000fc800078e0204 */
[----:B------:R-:W-:-:S04]  /*0660*/  IMAD R5, R5, R7, R4 ;  /* 0x0000000705057224 */ /* 0x000fc800078e0204 */
[----:B0-----:R-:W-:-:S05]  /*0670*/  IMAD.WIDE R2, R5, 0x4, R2 ;  /* 0x0000000405027825 */ /* 0x001fca00078e0202 */
[----:B--2---:R-:W-:Y:S01]  /*0680*/  REDG.E.ADD.F32.FTZ.RN.STRONG.GPU desc[UR4][R2.64], R6 ;  /* 0x00000006020079a6 */ /* 0x004fe2000c12f304 */
[----:B------:R-:W-:Y:S05]  /*0690*/  EXIT ;  /* 0x000000000000794d */ /* 0x000fea0003800000 */
.L_x_58:
        /* <DEDUP_REMOVED lines=14> */
.L_x_72:


//--------------------- .text._Z20maxpool2d_fwd_kernelPKfPfPiiiiiiiiiiiiibii --------------------------
	.section	.text._Z20maxpool2d_fwd_kernelPKfPfPiiiiiiiiiiiiibii,"ax",@progbits
	.align	128
        .global         _Z20maxpool2d_fwd_kernelPKfPfPiiiiiiiiiiiiibii
        .type           _Z20maxpool2d_fwd_kernelPKfPfPiiiiiiiiiiiiibii,@function
        .size           _Z20maxpool2d_fwd_kernelPKfPfPiiiiiiiiiiiiibii,(.L_x_73 - _Z20maxpool2d_fwd_kernelPKfPfPiiiiiiiiiiiiibii)
        .other          _Z20maxpool2d_fwd_kernelPKfPfPiiiiiiiiiiiiibii,@"STO_CUDA_ENTRY STV_DEFAULT"
_Z20maxpool2d_fwd_kernelPKfPfPiiiiiiiiiiiiibii:
.text._Z20maxpool2d_fwd_kernelPKfPfPiiiiiiiiiiiiibii:
        /* <DEDUP_REMOVED lines=14> */
[----:B------:R-:W0:Y:S01]  /*00e0*/  LDCU UR4, c[0x0][0x3a8] ;  /* 0x00007500ff0477ac */ /* 0x000e220008000800 */
[----:B------:R-:W-:Y:S02]  /*00f0*/  IABS R10, R5 ;  /* 0x00000005000a7213 */ /* 0x000fe40000000000 */
[----:B------:R-:W1:Y:S01]  /*0100*/  I2F.RP R0, R7 ;  /* 0x0000000700007306 */ /* 0x000e620000209400 */
[----:B------:R-:W2:Y:S07]  /*0110*/  LDCU.64 UR12, c[0x0][0x358] ;  /* 0x00006b00ff0c77ac */ /* 0x000eae0008000a00 */
[----:B-1----:R-:W1:Y:S01]  /*0120*/  MUFU.RCP R0, R0 ;  /* 0x0000000000007308 */ /* 0x002e620000001000 */
[----:B0-----:R-:W-:Y:S01]  /*0130*/  UISETP.GE.AND UP0, UPT, UR4, 0x1, UPT ;  /* 0x000000010400788c */ /* 0x001fe2000bf06270 */
[----:B-1----:R-:W-:-:S06]  /*0140*/  VIADD R2, R0, 0xffffffe ;  /* 0x0ffffffe00027836 */ /* 0x002fcc0000000000 */
[----:B------:R0:W1:Y:S02]  /*0150*/  F2I.FTZ.U32.TRUNC.NTZ R3, R2 ;  /* 0x0000000200037305 */ /* 0x000064000021f000 */
[----:B0-----:R-:W-:Y:S02]  /*0160*/  IMAD.MOV.U32 R2, RZ, RZ, RZ ;  /* 0x000000ffff027224 */ /* 0x001fe400078e00ff */
[----:B-1----:R-:W-:-:S04]  /*0170*/  IMAD.MOV R4, RZ, RZ, -R3 ;  /* 0x000000ffff047224 */ /* 0x002fc800078e0a03 */
[----:B------:R-:W-:Y:S01]  /*0180*/  IMAD R9, R4, R7, RZ ;  /* 0x0000000704097224 */ /* 0x000fe200078e02ff */
[----:B------:R-:W-:-:S03]  /*0190*/  IABS R4, R6 ;  /* 0x0000000600047213 */ /* 0x000fc60000000000 */
[----:B------:R-:W-:Y:S01]  /*01a0*/  IMAD.HI.U32 R3, R3, R9, R2 ;  /* 0x0000000903037227 */ /* 0x000fe200078e0002 */
[----:B------:R-:W-:-:S04]  /*01b0*/  MOV R9, R4 ;  /* 0x0000000400097202 */ /* 0x000fc80000000f00 */
[----:B------:R-:W0:Y:S01]  /*01c0*/  I2F.RP R4, R9 ;  /* 0x0000000900047306 */ /* 0x000e220000209400 */
[----:B------:R-:W-:-:S04]  /*01d0*/  IMAD.HI.U32 R0, R3, R10, RZ ;  /* 0x0000000a03007227 */ /* 0x000fc800078e00ff */
[----:B------:R-:W-:-:S04]  /*01e0*/  IMAD.MOV R2, RZ, RZ, -R0 ;  /* 0x000000ffff027224 */ /* 0x000fc800078e0a00 */
        /* <DEDUP_REMOVED lines=8> */
[----:B------:R-:W-:Y:S01]  /*0270*/  LOP3.LUT R2, R5, R8, RZ, 0x3c, !PT ;  /* 0x0000000805027212 */ /* 0x000fe200078e3cff */
[----:B------:R-:W-:-:S03]  /*0280*/  IMAD.MOV.U32 R4, RZ, RZ, RZ ;  /* 0x000000ffff047224 */ /* 0x000fc600078e00ff */
[----:B------:R-:W-:Y:S01]  /*0290*/  ISETP.GE.AND P2, PT, R2, RZ, PT ;  /* 0x000000ff0200720c */ /* 0x000fe20003f46270 */
[----:B------:R-:W0:Y:S01]  /*02a0*/  F2I.FTZ.U32.TRUNC.NTZ R3, R3 ;  /* 0x0000000300037305 */ /* 0x000e22000021f000 */
[----:B------:R-:W-:-:S05]  /*02b0*/  IMAD.MOV.U32 R2, RZ, RZ, RZ ;  /* 0x000000ffff027224 */ /* 0x000fca00078e00ff */
[----:B------:R-:W-:-:S04]  /*02c0*/  @P0 VIADD R0, R0, 0x1 ;  /* 0x0000000100000836 */ /* 0x000fc80000000000 */
[----:B------:R-:W-:Y:S02]  /*02d0*/  IMAD.MOV.U32 R11, RZ, RZ, R0 ;  /* 0x000000ffff0b7224 */ /* 0x000fe400078e0000 */
[----:B0-----:R-:W-:-:S03]  /*02e0*/  IMAD.MOV R0, RZ, RZ, -R3 ;  /* 0x000000ffff007224 */ /* 0x001fc600078e0a03 */
[----:B------:R-:W-:Y:S02]  /*02f0*/  @!P2 IADD3 R11, PT, PT, -R11, RZ, RZ ;  /* 0x000000ff0b0ba210 */ /* 0x000fe40007ffe1ff */
[----:B------:R-:W-:Y:S01]  /*0300*/  @!P1 LOP3.LUT R11, RZ, R8, RZ, 0x33, !PT ;  /* 0x00000008ff0b9212 */ /* 0x000fe200078e33ff */
[----:B------:R-:W-:-:S03]  /*0310*/  IMAD R7, R0, R9, RZ ;  /* 0x0000000900077224 */ /* 0x000fc600078e02ff */
[----:B------:R-:W-:Y:S01]  /*0320*/  IABS R0, R11 ;  /* 0x0000000b00007213 */ /* 0x000fe20000000000 */
[----:B------:R-:W-:-:S04]  /*0330*/  IMAD.HI.U32 R2, R3, R7, R2 ;  /* 0x0000000703027227 */ /* 0x000fc800078e0002 */
[----:B------:R-:W-:-:S04]  /*0340*/  IMAD.MOV.U32 R3, RZ, RZ, R0 ;  /* 0x000000ffff037224 */ /* 0x000fc800078e0000 */
[----:B------:R-:W-:-:S04]  /*0350*/  IMAD.HI.U32 R0, R2, R3, RZ ;  /* 0x0000000302007227 */ /* 0x000fc800078e00ff */
[----:B------:R-:W-:-:S04]  /*0360*/  IMAD.MOV R2, RZ, RZ, -R0 ;  /* 0x000000ffff027224 */ /* 0x000fc800078e0a00 */
[----:B------:R-:W-:-:S05]  /*0370*/  IMAD R2, R9, R2, R3 ;  /* 0x0000000209027224 */ /* 0x000fca00078e0203 */
[----:B------:R-:W-:-:S13]  /*0380*/  ISETP.GT.U32.AND P1, PT, R9, R2, PT ;  /* 0x000000020900720c */ /* 0x000fda0003f24070 */
[-C--:B------:R-:W-:Y:S01]  /*0390*/  @!P1 IADD3 R2, PT, PT, R2, -R9.reuse, RZ ;  /* 0x8000000902029210 */ /* 0x080fe20007ffe0ff */
[----:B------:R-:W-:Y:S01]  /*03a0*/  @!P1 VIADD R0, R0, 0x1 ;  /* 0x0000000100009836 */ /* 0x000fe20000000000 */
[----:B------:R-:W-:Y:S02]  /*03b0*/  ISETP.NE.AND P1, PT, R6, RZ, PT ;  /* 0x000000ff0600720c */ /* 0x000fe40003f25270 */
[----:B------:R-:W-:Y:S02]  /*03c0*/  ISETP.GE.U32.AND P0, PT, R2, R9, PT ;  /* 0x000000090200720c */ /* 0x000fe40003f06070 */
[----:B------:R-:W-:-:S04]  /*03d0*/  LOP3.LUT R2, R11, R6, RZ, 0x3c, !PT ;  /* 0x000000060b027212 */ /* 0x000fc800078e3cff */
[----:B------:R-:W-:Y:S02]  /*03e0*/  ISETP.GE.AND P2, PT, R2, RZ, PT ;  /* 0x000000ff0200720c */ /* 0x000fe40003f46270 */
[----:B------:R-:W-:-:S05]  /*03f0*/  IADD3 R2, PT, PT, -R11, RZ, RZ ;  /* 0x000000ff0b027210 */ /* 0x000fca0007ffe1ff */
[----:B------:R-:W-:Y:S02]  /*0400*/  @P0 VIADD R0, R0, 0x1 ;  /* 0x0000000100000836 */ /* 0x000fe40000000000 */
[----:B------:R-:W-:Y:S02]  /*0410*/  IMAD R2, R8, R2, R5 ;  /* 0x0000000208027224 */ /* 0x000fe400078e0205 */
[----:B------:R-:W-:Y:S02]  /*0420*/  IMAD.MOV.U32 R5, RZ, RZ, -0x800000 ;  /* 0xff800000ff057424 */ /* 0x000fe400078e00ff */
[----:B------:R-:W-:Y:S01]  /*0430*/  @!P2 IMAD.MOV R0, RZ, RZ, -R0 ;  /* 0x000000ffff00a224 */ /* 0x000fe200078e0a00 */
[----:B------:R-:W-:-:S05]  /*0440*/  @!P1 LOP3.LUT R0, RZ, R6, RZ, 0x33, !PT ;  /* 0x00000006ff009212 */ /* 0x000fca00078e33ff */
[----:B------:R-:W-:-:S04]  /*0450*/  IMAD.MOV R3, RZ, RZ, -R0 ;  /* 0x000000ffff037224 */ /* 0x000fc800078e0a00 */
[----:B------:R-:W-:Y:S01]  /*0460*/  IMAD R3, R6, R3, R11 ;  /* 0x0000000306037224 */ /* 0x000fe200078e020b */
[----:B--2---:R-:W-:Y:S06]  /*0470*/  BRA.U !UP0, `(.L_x_59) ;  /* 0x00000011083c7547 */ /* 0x004fec000b800000 */
[----:B------:R-:W0:Y:S01]  /*0480*/  LDC R15, c[0x0][0x3c4] ;  /* 0x0000f100ff0f7b82 */ /* 0x000e220000000800 */
[----:B------:R-:W1:Y:S01]  /*0490*/  LDCU UR8, c[0x0][0x3b4] ;  /* 0x00007680ff0877ac */ /* 0x000e620008000800 */
[----:B------:R-:W-:Y:S01]  /*04a0*/  MOV R5, 0xff800000 ;  /* 0xff80000000057802 */ /* 0x000fe20000000f00 */
[----:B------:R-:W-:Y:S01]  /*04b0*/  IMAD.MOV.U32 R4, RZ, RZ, RZ ;  /* 0x000000ffff047224 */ /* 0x000fe200078e00ff */
[----:B------:R-:W2:Y:S04]  /*04c0*/  LDCU UR10, c[0x0][0x3bc] ;  /* 0x00007780ff0a77ac */ /* 0x000ea80008000800 */
[----:B------:R-:W3:Y:S01]  /*04d0*/  LDC R6, c[0x0][0x3b8] ;  /* 0x0000ee00ff067b82 */ /* 0x000ee20000000800 */
[----:B------:R-:W4:Y:S01]  /*04e0*/  LDCU.64 UR4, c[0x0][0x3a0] ;  /* 0x00007400ff0477ac */ /* 0x000f220008000a00 */
[----:B------:R-:W5:Y:S01]  /*04f0*/  LDCU UR6, c[0x0][0x3ac] ;  /* 0x00007580ff0677ac */ /* 0x000f620008000800 */
[----:B------:R-:W3:Y:S01]  /*0500*/  LDCU UR11, c[0x0][0x3b0] ;  /* 0x00007600ff0b77ac */ /* 0x000ee20008000800 */
[----:B-1----:R-:W-:-:S04]  /*0510*/  IMAD R8, R2, UR8, RZ ;  /* 0x0000000802087c24 */ /* 0x002fc8000f8e02ff */
[C-C-:B0-----:R-:W-:Y:S01]  /*0520*/  IMAD R10, R15.reuse, 0x2, R8.reuse ;  /* 0x000000020f0a7824 */ /* 0x141fe200078e0208 */
[C---:B--2---:R-:W-:Y:S01]  /*0530*/  IADD3 R7, PT, PT, R8.reuse, -UR10, R15 ;  /* 0x8000000a08077c10 */ /* 0x044fe2000fffe00f */
[C-C-:B------:R-:W-:Y:S01]  /*0540*/  IMAD R11, R15.reuse, 0x3, R8.reuse ;  /* 0x000000030f0b7824 */ /* 0x140fe200078e0208 */
[----:B----4-:R-:W-:Y:S01]  /*0550*/  UIMAD UR4, UR5, UR4, URZ ;  /* 0x00000004050472a4 */ /* 0x010fe2000f8e02ff */
[C-C-:B------:R-:W-:Y:S02]  /*0560*/  IMAD R12, R15.reuse, 0x4, R8.reuse ;  /* 0x000000040f0c7824 */ /* 0x140fe400078e0208 */
[C-C-:B------:R-:W-:Y:S01]  /*0570*/  IMAD R13, R15.reuse, 0x5, R8.reuse ;  /* 0x000000050f0d7824 */ /* 0x140fe200078e0208 */
[----:B-----5:R-:W-:Y:S01]  /*0580*/  ULOP3.LUT UR7, UR6, 0x7ffffff8, URZ, 0xc0, !UPT ;  /* 0x7ffffff806077892 */ /* 0x020fe2000f8ec0ff */
[C-C-:B------:R-:W-:Y:S01]  /*0590*/  IMAD R14, R15.reuse, 0x6, R8.reuse ;  /* 0x000000060f0e7824 */ /* 0x140fe200078e0208 */
[----:B------:R-:W-:Y:S01]  /*05a0*/  ULOP3.LUT UR9, UR6, 0x7, URZ, 0xc0, !UPT ;  /* 0x0000000706097892 */ /* 0x000fe2000f8ec0ff */
[----:B------:R-:W-:Y:S01]  /*05b0*/  IMAD R15, R15, 0x7, R8 ;  /* 0x000000070f0f7824 */ /* 0x000fe200078e0208 */
[----:B------:R-:W-:Y:S01]  /*05c0*/  IADD3 R8, PT, PT, R8, -UR10, RZ ;  /* 0x8000000a08087c10 */ /* 0x000fe2000fffe0ff */
[----:B---3--:R-:W-:Y:S01]  /*05d0*/  IMAD R6, R3, UR11, -R6 ;  /* 0x0000000b03067c24 */ /* 0x008fe2000f8e0a06 */
[----:B------:R-:W-:Y:S01]  /*05e0*/  IADD3 R13, PT, PT, R13, -UR10, RZ ;  /* 0x8000000a0d0d7c10 */ /* 0x000fe2000fffe0ff */
[----:B------:R-:W-:Y:S01]  /*05f0*/  VIADD R10, R10, -UR10 ;  /* 0x8000000a0a0a7c36 */ /* 0x000fe20008000000 */
[----:B------:R-:W-:Y:S01]  /*0600*/  ULOP3.LUT UR6, UR6, 0x3, URZ, 0xc0, !UPT ;  /* 0x0000000306067892 */ /* 0x000fe2000f8ec0ff */
[----:B------:R-:W-:Y:S01]  /*0610*/  VIADD R11, R11, -UR10 ;  /* 0x8000000a0b0b7c36 */ /* 0x000fe20008000000 */
[----:B------:R-:W-:Y:S01]  /*0620*/  UIADD3 UR8, UPT, UPT, -UR7, URZ, URZ ;  /* 0x000000ff07087290 */ /* 0x000fe2000fffe1ff */
[----:B------:R-:W-:-:S02]  /*0630*/  VIADD R12, R12, -UR10 ;  /* 0x8000000a0c0c7c36 */ /* 0x000fc40008000000 */
[----:B------:R-:W-:Y:S02]  /*0640*/  VIADD R14, R14, -UR10 ;  /* 0x8000000a0e0e7c36 */ /* 0x000fe40008000000 */
[----:B------:R-:W-:Y:S02]  /*0650*/  VIADD R15, R15, -UR10 ;  /* 0x8000000a0f0f7c36 */ /* 0x000fe40008000000 */
[----:B------:R-:W-:Y:S01]  /*0660*/  IMAD R9, R0, UR4, RZ ;  /* 0x0000000400097c24 */ /* 0x000fe2000f8e02ff */
[----:B------:R-:W-:-:S06]  /*0670*/  UMOV UR4, URZ ;  /* 0x000000ff00047c82 */ /* 0x000fcc0008000000 */
.L_x_66:
[----:B------:R-:W0:Y:S01]  /*0680*/  LDC R17, c[0x0][0x3c0] ;  /* 0x0000f000ff117b82 */ /* 0x000e220000000800 */
        /* <DEDUP_REMOVED lines=10> */
[----:B------:R-:W0:Y:S01]  /*0730*/  LDCU UR5, c[0x0][0x3a4] ;  /* 0x00007480ff0577ac */ /* 0x000e220008000800 */
[----:B------:R-:W-:Y:S01]  /*0740*/  ISETP.GE.U32.AND P0, PT, R19, 0x8, PT ;  /* 0x000000081300780c */ /* 0x000fe20003f06070 */
[----:B0-----:R-:W-:Y:S01]  /*0750*/  IMAD.U32 R17, RZ, RZ, UR5 ;  /* 0x00000005ff117e24 */ /* 0x001fe2000f8e00ff */
[----:B------:R-:W-:-:S03]  /*0760*/  UMOV UR5, URZ ;  /* 0x000000ff00057c82 */ /* 0x000fc60008000000 */
[----:B------:R-:W-:-:S08]  /*0770*/  IMAD R18, R16, R17, R9 ;  /* 0x0000001110127224 */ /* 0x000fd000078e0209 */
[----:B------:R-:W-:Y:S05]  /*0780*/  @!P0 BRA `(.L_x_62) ;  /* 0x0000000400e08947 */ /* 0x000fea0003800000 */
[CC--:B------:R-:W-:Y:S01]  /*0790*/  IMAD R37, R16.reuse, R17.reuse, R7 ;  /* 0x0000001110257224 */ /* 0x0c0fe200078e0207 */
[-C--:B------:R-:W-:Y:S01]  /*07a0*/  IADD3 R36, PT, PT, R7, R18.reuse, RZ ;  /* 0x0000001207247210 */ /* 0x080fe20007ffe0ff */
[CC--:B------:R-:W-:Y:S01]  /*07b0*/  IMAD R19, R16.reuse, R17.reuse, R10 ;  /* 0x0000001110137224 */ /* 0x0c0fe200078e020a */
[----:B------:R-:W-:Y:S01]  /*07c0*/  IADD3 R39, PT, PT, R13, R18, RZ ;  /* 0x000000120d277210 */ /* 0x000fe20007ffe0ff */
[CC--:B------:R-:W-:Y:S01]  /*07d0*/  IMAD R21, R16.reuse, R17.reuse, R11 ;  /* 0x0000001110157224 */ /* 0x0c0fe200078e020b */
[----:B------:R-:W-:Y:S01]  /*07e0*/  MOV R38, R8 ;  /* 0x0000000800267202 */ /* 0x000fe20000000f00 */
[CC--:B------:R-:W-:Y:S01]  /*07f0*/  IMAD R23, R16.reuse, R17.reuse, R12 ;  /* 0x0000001110177224 */ /* 0x0c0fe200078e020c */
[----:B------:R-:W-:Y:S01]  /*0800*/  MOV R46, R12 ;  /* 0x0000000c002e7202 */ /* 0x000fe20000000f00 */
[CC--:B------:R-:W-:Y:S01]  /*0810*/  IMAD R25, R16.reuse, R17.reuse, R13 ;  /* 0x0000001110197224 */ /* 0x0c0fe200078e020d */
[----:B------:R-:W0:Y:S01]  /*0820*/  LDCU UR10, c[0x0][0x3a4] ;  /* 0x00007480ff0a77ac */ /* 0x000e220008000800 */
[----:B------:R-:W-:-:S02]  /*0830*/  IMAD R27, R16, R17, R14 ;  /* 0x00000011101b7224 */ /* 0x000fc400078e020e */
[CC--:B------:R-:W-:Y:S01]  /*0840*/  IMAD R35, R16.reuse, R17.reuse, R15 ;  /* 0x0000001110237224 */ /* 0x0c0fe200078e020f */
[----:B------:R-:W-:Y:S01]  /*0850*/  UMOV UR5, UR8 ;  /* 0x0000000800057c82 */ /* 0x000fe20008000000 */
[----:B------:R-:W-:Y:S02]  /*0860*/  IMAD R45, R16, R17, R8 ;  /* 0x00000011102d7224 */ /* 0x000fe400078e0208 */
[--C-:B------:R-:W-:Y:S02]  /*0870*/  IMAD.IADD R22, R10, 0x1, R18.reuse ;  /* 0x000000010a167824 */ /* 0x100fe400078e0212 */
[--C-:B------:R-:W-:Y:S02]  /*0880*/  IMAD.IADD R24, R11, 0x1, R18.reuse ;  /* 0x000000010b187824 */ /* 0x100fe400078e0212 */
[--C-:B------:R-:W-:Y:S02]  /*0890*/  IMAD.IADD R26, R12, 0x1, R18.reuse ;  /* 0x000000010c1a7824 */ /* 0x100fe400078e0212 */
[----:B------:R-:W-:-:S02]  /*08a0*/  IMAD.IADD R41, R14, 0x1, R18 ;  /* 0x000000010e297824 */ /* 0x000fc400078e0212 */
[--C-:B------:R-:W-:Y:S02]  /*08b0*/  IMAD.IADD R43, R15, 0x1, R18.reuse ;  /* 0x000000010f2b7824 */ /* 0x100fe400078e0212 */
[----:B------:R-:W-:Y:S02]  /*08c0*/  IMAD.IADD R34, R8, 0x1, R18 ;  /* 0x0000000108227824 */ /* 0x000fe400078e0212 */
[----:B------:R-:W-:Y:S02]  /*08d0*/  IMAD.MOV.U32 R40, RZ, RZ, R15 ;  /* 0x000000ffff287224 */ /* 0x000fe400078e000f */
[----:B------:R-:W-:Y:S02]  /*08e0*/  IMAD.MOV.U32 R42, RZ, RZ, R14 ;  /* 0x000000ffff2a7224 */ /* 0x000fe400078e000e */
[----:B------:R-:W-:Y:S02]  /*08f0*/  IMAD.MOV.U32 R44, RZ, RZ, R13 ;  /* 0x000000ffff2c7224 */ /* 0x000fe400078e000d */
[----:B------:R-:W-:-:S02]  /*0900*/  IMAD.MOV.U32 R48, RZ, RZ, R11 ;  /* 0x000000ffff307224 */ /* 0x000fc400078e000b */
[----:B------:R-:W-:Y:S02]  /*0910*/  IMAD.MOV.U32 R20, RZ, RZ, R10 ;  /* 0x000000ffff147224 */ /* 0x000fe400078e000a */
[----:B0-----:R-:W-:-:S07]  /*0920*/  IMAD.MOV.U32 R50, RZ, RZ, R7 ;  /* 0x000000ffff327224 */ /* 0x001fce00078e0007 */
.L_x_63:
[----:B------:R-:W-:-:S04]  /*0930*/  MOV R17, UR10 ;  /* 0x0000000a00117c02 */ /* 0x000fc80008000f00 */
[-C--:B------:R-:W-:Y:S02]  /*0940*/  ISETP.GE.AND P3, PT, R38, R17.reuse, PT ;  /* 0x000000112600720c */ /* 0x080fe40003f66270 */
[-C--:B------:R-:W-:Y:S02]  /*0950*/  ISETP.GE.AND P4, PT, R50, R17.reuse, PT ;  /* 0x000000113200720c */ /* 0x080fe40003f86270 */
[----:B------:R-:W-:Y:S02]  /*0960*/  ISETP.LT.OR P3, PT, R38, RZ, P3 ;  /* 0x000000ff2600720c */ /* 0x000fe40001f61670 */
[----:B------:R-:W-:Y:S02]  /*0970*/  ISETP.LT.OR P4, PT, R50, RZ, P4 ;  /* 0x000000ff3200720c */ /* 0x000fe40002781670 */
[----:B------:R-:W-:-:S04]  /*0980*/  ISETP.GE.AND P2, PT, R20, R17, PT ;  /* 0x000000111400720c */ /* 0x000fc80003f46270 */
[----:B------:R-:W-:-:S05]  /*0990*/  ISETP.LT.OR P2, PT, R20, RZ, P2 ;  /* 0x000000ff1400720c */ /* 0x000fca0001741670 */
[----:B------:R-:W0:Y:S08]  /*09a0*/  @!P3 LDC.64 R32, c[0x0][0x380] ;  /* 0x0000e000ff20bb82 */ /* 0x000e300000000a00 */
[----:B------:R-:W1:Y:S08]  /*09b0*/  @!P4 LDC.64 R30, c[0x0][0x380] ;  /* 0x0000e000ff1ecb82 */ /* 0x000e700000000a00 */
[----:B------:R-:W2:Y:S01]  /*09c0*/  @!P2 LDC.64 R28, c[0x0][0x380] ;  /* 0x0000e000ff1cab82 */ /* 0x000ea20000000a00 */
[----:B0-----:R-:W-:-:S06]  /*09d0*/  @!P3 IMAD.WIDE R32, R34, 0x4, R32 ;  /* 0x000000042220b825 */ /* 0x001fcc00078e0220 */
[----:B------:R-:W3:Y:S01]  /*09e0*/  @!P3 LDG.E.CONSTANT R32, desc[UR12][R32.64] ;  /* 0x0000000c2020b981 */ /* 0x000ee2000c1e9900 */
[----:B-1----:R-:W-:-:S06]  /*09f0*/  @!P4 IMAD.WIDE R30, R36, 0x4, R30 ;  /* 0x00000004241ec825 */ /* 0x002fcc00078e021e */
[----:B------:R-:W4:Y:S01]  /*0a00*/  @!P4 LDG.E.CONSTANT R30, desc[UR12][R30.64] ;  /* 0x0000000c1e1ec981 */ /* 0x000f22000c1e9900 */
[----:B--2---:R-:W-:-:S06]  /*0a10*/  @!P2 IMAD.WIDE R28, R22, 0x4, R28 ;  /* 0x00000004161ca825 */ /* 0x004fcc00078e021c */
[----:B------:R-:W2:Y:S01]  /*0a20*/  @!P2 LDG.E.CONSTANT R28, desc[UR12][R28.64] ;  /* 0x0000000c1c1ca981 */ /* 0x000ea2000c1e9900 */
[-C--:B------:R-:W-:Y:S02]  /*0a30*/  ISETP.GE.AND P0, PT, R48, R17.reuse, PT ;  /* 0x000000113000720c */ /* 0x080fe40003f06270 */
[----:B------:R-:W-:Y:S02]  /*0a40*/  ISETP.GE.AND P1, PT, R46, R17, PT ;  /* 0x000000112e00720c */ /* 0x000fe40003f26270 */
[----:B------:R-:W-:Y:S02]  /*0a50*/  ISETP.LT.OR P0, PT, R48, RZ, P0 ;  /* 0x000000ff3000720c */ /* 0x000fe40000701670 */
[----:B------:R-:W-:-:S11]  /*0a60*/  ISETP.LT.OR P1, PT, R46, RZ, P1 ;  /* 0x000000ff2e00720c */ /* 0x000fd60000f21670 */
[----:B------:R-:W0:Y:S02]  /*0a70*/  @!P0 LDC.64 R52, c[0x0][0x380] ;  /* 0x0000e000ff348b82 */ /* 0x000e240000000a00 */
[----:B0-----:R-:W-:-:S06]  /*0a80*/  @!P0 IMAD.WIDE R52, R24, 0x4, R52 ;  /* 0x0000000418348825 */ /* 0x001fcc00078e0234 */
[----:B------:R-:W5:Y:S01]  /*0a90*/  @!P0 LDG.E.CONSTANT R52, desc[UR12][R52.64] ;  /* 0x0000000c34348981 */ /* 0x000f62000c1e9900 */
[----:B---3--:R-:W-:-:S04]  /*0aa0*/  @!P3 FSETP.GT.AND P6, PT, R32, R5, PT ;  /* 0x000000052000b20b */ /* 0x008fc80003fc4000 */
[----:B------:R-:W-:Y:S02]  /*0ab0*/  @!P3 FSEL R5, R32, R5, P6 ;  /* 0x000000052005b208 */ /* 0x000fe40003000000 */
[----:B------:R-:W-:Y:S02]  /*0ac0*/  @!P3 SEL R4, R45, R4, P6 ;  /* 0x000000042d04b207 */ /* 0x000fe40003000000 */
[----:B----4-:R-:W-:Y:S02]  /*0ad0*/  @!P4 FSETP.GT.AND P6, PT, R30, R5, PT ;  /* 0x000000051e00c20b */ /* 0x010fe40003fc4000 */
[----:B------:R-:W-:Y:S02]  /*0ae0*/  ISETP.GE.AND P3, PT, R44, R17, PT ;  /* 0x000000112c00720c */ /* 0x000fe40003f66270 */
[----:B------:R-:W-:Y:S02]  /*0af0*/  @!P4 FSEL R5, R30, R5, P6 ;  /* 0x000000051e05c208 */ /* 0x000fe40003000000 */
[----:B------:R-:W0:Y:S01]  /*0b00*/  @!P1 LDC.64 R30, c[0x0][0x380] ;  /* 0x0000e000ff1e9b82 */ /* 0x000e220000000a00 */
[----:B------:R-:W-:-:S02]  /*0b10*/  ISETP.LT.OR P3, PT, R44, RZ, P3 ;  /* 0x000000ff2c00720c */ /* 0x000fc40001f61670 */
[----:B------:R-:W-:Y:S02]  /*0b20*/  @!P4 SEL R4, R37, R4, P6 ;  /* 0x000000042504c207 */ /* 0x000fe40003000000 */
[----:B------:R-:W-:Y:S02]  /*0b30*/  ISETP.GE.AND P4, PT, R42, R17, PT ;  /* 0x000000112a00720c */ /* 0x000fe40003f86270 */
[-C--:B--2---:R-:W-:Y:S02]  /*0b40*/  @!P2 FSETP.GT.AND P6, PT, R28, R5.reuse, PT ;  /* 0x000000051c00a20b */ /* 0x084fe40003fc4000 */
[----:B------:R-:W-:Y:S02]  /*0b50*/  ISETP.LT.OR P4, PT, R42, RZ, P4 ;  /* 0x000000ff2a00720c */ /* 0x000fe40002781670 */
[----:B------:R-:W-:Y:S02]  /*0b60*/  @!P2 FSEL R5, R28, R5, P6 ;  /* 0x000000051c05a208 */ /* 0x000fe40003000000 */
[----:B------:R-:W-:Y:S01]  /*0b70*/  @!P2 SEL R4, R19, R4, P6 ;  /* 0x000000041304a207 */ /* 0x000fe20003000000 */
[----:B------:R-:W1:Y:S01]  /*0b80*/  @!P3 LDC.64 R32, c[0x0][0x380] ;  /* 0x0000e000ff20bb82 */ /* 0x000e620000000a00 */
[----:B------:R-:W-:-:S04]  /*0b90*/  ISETP.GE.AND P2, PT, R40, R17, PT ;  /* 0x000000112800720c */ /* 0x000fc80003f46270 */
[----:B------:R-:W-:-:S03]  /*0ba0*/  ISETP.LT.OR P2, PT, R40, RZ, P2 ;  /* 0x000000ff2800720c */ /* 0x000fc60001741670 */
[----:B------:R-:W2:Y:S01]  /*0bb0*/  @!P4 LDC.64 R28, c[0x0][0x380] ;  /* 0x0000e000ff1ccb82 */ /* 0x000ea20000000a00 */
[----:B0-----:R-:W-:-:S05]  /*0bc0*/  @!P1 IMAD.WIDE R30, R26, 0x4, R30 ;  /* 0x000000041a1e9825 */ /* 0x001fca00078e021e */
[----:B------:R0:W3:Y:S04]  /*0bd0*/  @!P1 LDG.E.CONSTANT R47, desc[UR12][R30.64] ;  /* 0x0000000c1e2f9981 */ /* 0x0000e8000c1e9900 */
[----:B0-----:R-:W0:Y:S01]  /*0be0*/  @!P2 LDC.64 R30, c[0x0][0x380] ;  /* 0x0000e000ff1eab82 */ /* 0x001e220000000a00 */
[----:B-1----:R-:W-:-:S06]  /*0bf0*/  @!P3 IMAD.WIDE R32, R39, 0x4, R32 ;  /* 0x000000042720b825 */ /* 0x002fcc00078e0220 */
[----:B------:R-:W4:Y:S01]  /*0c00*/  @!P3 LDG.E.CONSTANT R32, desc[UR12][R32.64] ;  /* 0x0000000c2020b981 */ /* 0x000f22000c1e9900 */
[----:B--2---:R-:W-:-:S06]  /*0c10*/  @!P4 IMAD.WIDE R28, R41, 0x4, R28 ;  /* 0x00000004291cc825 */ /* 0x004fcc00078e021c */
[----:B------:R-:W2:Y:S01]  /*0c20*/  @!P4 LDG.E.CONSTANT R28, desc[UR12][R28.64] ;  /* 0x0000000c1c1cc981 */ /* 0x000ea2000c1e9900 */
[----:B0-----:R-:W-:-:S05]  /*0c30*/  @!P2 IMAD.WIDE R30, R43, 0x4, R30 ;  /* 0x000000042b1ea825 */ /* 0x001fca00078e021e */
[----:B------:R-:W2:Y:S01]  /*0c40*/  @!P2 LDG.E.CONSTANT R49, desc[UR12][R30.64] ;  /* 0x0000000c1e31a981 */ /* 0x000ea2000c1e9900 */
[----:B-----5:R-:W-:-:S04]  /*0c50*/  @!P0 FSETP.GT.AND P6, PT, R52, R5, PT ;  /* 0x000000053400820b */ /* 0x020fc80003fc4000 */
[----:B------:R-:W-:Y:S02]  /*0c60*/  @!P0 FSEL R5, R52, R5, P6 ;  /* 0x0000000534058208 */ /* 0x000fe40003000000 */
[----:B------:R-:W-:Y:S01]  /*0c70*/  @!P0 SEL R4, R21, R4, P6 ;  /* 0x0000000415048207 */ /* 0x000fe20003000000 */
[----:B------:R-:W-:-:S04]  /*0c80*/  UIADD3 UR5, UPT, UPT, UR5, 0x8, URZ ;  /* 0x0000000805057890 */ /* 0x000fc8000fffe0ff */
[----:B------:R-:W-:Y:S01]  /*0c90*/  UISETP.NE.AND UP0, UPT, UR5, URZ, UPT ;  /* 0x000000ff0500728c */ /* 0x000fe2000bf05270 */
[----:B---3--:R-:W-:-:S04]  /*0ca0*/  @!P1 FSETP.GT.AND P6, PT, R47, R5, PT ;  /* 0x000000052f00920b */ /* 0x008fc80003fc4000 */
[----:B------:R-:W-:Y:S02]  /*0cb0*/  @!P1 FSEL R5, R47, R5, P6 ;  /* 0x000000052f059208 */ /* 0x000fe40003000000 */
[----:B------:R-:W0:Y:S01]  /*0cc0*/  LDC R47, c[0x0][0x3c4] ;  /* 0x0000f100ff2f7b82 */ /* 0x000e220000000800 */
[----:B------:R-:W-:Y:S02]  /*0cd0*/  @!P1 SEL R4, R23, R4, P6 ;  /* 0x0000000417049207 */ /* 0x000fe40003000000 */
[----:B----4-:R-:W-:-:S04]  /*0ce0*/  @!P3 FSETP.GT.AND P0, PT, R32, R5, PT ;  /* 0x000000052000b20b */ /* 0x010fc80003f04000 */
[----:B------:R-:W-:-:S04]  /*0cf0*/  @!P3 FSEL R5, R32, R5, P0 ;  /* 0x000000052005b208 */ /* 0x000fc80000000000 */
[CC--:B--2---:R-:W-:Y:S02]  /*0d00*/  @!P4 FSETP.GT.AND P1, PT, R28.reuse, R5.reuse, PT ;  /* 0x000000051c00c20b */ /* 0x0c4fe40003f24000 */
[----:B------:R-:W-:Y:S02]  /*0d10*/  @!P3 SEL R4, R25, R4, P0 ;  /* 0x000000041904b207 */ /* 0x000fe40000000000 */
[----:B------:R-:W-:Y:S02]  /*0d20*/  @!P4 FSEL R5, R28, R5, P1 ;  /* 0x000000051c05c208 */ /* 0x000fe40000800000 */
[----:B------:R-:W-:Y:S01]  /*0d30*/  @!P4 SEL R4, R27, R4, P1 ;  /* 0x000000041b04c207 */ /* 0x000fe20000800000 */
[C---:B0-----:R-:W-:Y:S01]  /*0d40*/  IMAD R50, R47.reuse, 0x8, R50 ;  /* 0x000000082f327824 */ /* 0x041fe200078e0232 */
[C---:B------:R-:W-:Y:S01]  /*0d50*/  LEA R46, R47.reuse, R46, 0x3 ;  /* 0x0000002e2f2e7211 */ /* 0x040fe200078e18ff */
[----:B------:R-:W-:Y:S01]  /*0d60*/  IMAD R20, R47, 0x8, R20 ;  /* 0x000000082f147824 */ /* 0x000fe200078e0214 */
[-C--:B------:R-:W-:Y:S01]  /*0d70*/  @!P2 FSETP.GT.AND P6, PT, R49, R5.reuse, PT ;  /* 0x000000053100a20b */ /* 0x080fe20003fc4000 */
[C---:B------:R-:W-:Y:S01]  /*0d80*/  IMAD R48, R47.reuse, 0x8, R48 ;  /* 0x000000082f307824 */ /* 0x040fe200078e0230 */
[C---:B------:R-:W-:Y:S01]  /*0d90*/  LEA R38, R47.reuse, R38, 0x3 ;  /* 0x000000262f267211 */ /* 0x040fe200078e18ff */
[----:B------:R-:W-:Y:S01]  /*0da0*/  IMAD R44, R47, 0x8, R44 ;  /* 0x000000082f2c7824 */ /* 0x000fe200078e022c */
[----:B------:R-:W-:Y:S01]  /*0db0*/  @!P2 SEL R4, R35, R4, P6 ;  /* 0x000000042304a207 */ /* 0x000fe20003000000 */
[----:B------:R-:W-:Y:S01]  /*0dc0*/  IMAD R42, R47, 0x8, R42 ;  /* 0x000000082f2a7824 */ /* 0x000fe200078e022a */
[----:B------:R-:W-:Y:S01]  /*0dd0*/  @!P2 FSEL R5, R49, R5, P6 ;  /* 0x000000053105a208 */ /* 0x000fe20003000000 */
        /* <DEDUP_REMOVED lines=11> */
[C---:B------:R-:W-:Y:S02]  /*0e90*/  IMAD R34, R47.reuse, 0x8, R34 ;  /* 0x000000082f227824 */ /* 0x040fe400078e0222 */
[C---:B------:R-:W-:Y:S02]  /*0ea0*/  IMAD R45, R47.reuse, 0x8, R45 ;  /* 0x000000082f2d7824 */ /* 0x040fe400078e022d */
[C---:B------:R-:W-:Y:S02]  /*0eb0*/  IMAD R19, R47.reuse, 0x8, R19 ;  /* 0x000000082f137824 */ /* 0x040fe400078e0213 */
[C---:B------:R-:W-:Y:S02]  /*0ec0*/  IMAD R21, R47.reuse, 0x8, R21 ;  /* 0x000000082f157824 */ /* 0x040fe400078e0215 */
[C---:B------:R-:W-:Y:S02]  /*0ed0*/  IMAD R25, R47.reuse, 0x8, R25 ;  /* 0x000000082f197824 */ /* 0x040fe400078e0219 */
[----:B------:R-:W-:Y:S01]  /*0ee0*/  IMAD R27, R47, 0x8, R27 ;  /* 0x000000082f1b7824 */ /* 0x000fe200078e021b */
[----:B------:R-:W-:Y:S06]  /*0ef0*/  BRA.U UP0, `(.L_x_63) ;  /* 0xfffffff9008c7547 */ /* 0x000fec000b83ffff */
[----:B------:R-:W-:-:S05]  /*0f00*/  UMOV UR5, UR7 ;  /* 0x0000000700057c82 */ /* 0x000fca0008000000 */
.L_x_62:
[----:B------:R-:W-:-:S09]  /*0f10*/  UISETP.NE.AND UP0, UPT, UR9, URZ, UPT ;  /* 0x000000ff0900728c */ /* 0x000fd2000bf05270 */
[----:B------:R-:W-:Y:S05]  /*0f20*/  BRA.U !UP0, `(.L_x_61) ;  /* 0x0000000508887547 */ /* 0x000fea000b800000 */
[----:B------:R-:W-:Y:S02]  /*0f30*/  UIADD3 UR10, UPT, UPT, UR9, -0x1, URZ ;  /* 0xffffffff090a7890 */ /* 0x000fe4000fffe0ff */
[----:B------:R-:W-:Y:S02]  /*0f40*/  UISETP.NE.AND UP1, UPT, UR6, URZ, UPT ;  /* 0x000000ff0600728c */ /* 0x000fe4000bf25270 */
[----:B------:R-:W-:-:S09]  /*0f50*/  UISETP.GE.U32.AND UP0, UPT, UR10, 0x3, UPT ;  /* 0x000000030a00788c */ /* 0x000fd2000bf06070 */
[----:B------:R-:W-:Y:S05]  /*0f60*/  BRA.U !UP0, `(.L_x_64) ;  /* 0x0000000108c87547 */ /* 0x000fea000b800000 */
[----:B------:R-:W0:Y:S02]  /*0f70*/  LDC R31, c[0x0][0x3c4] ;  /* 0x0000f100ff1f7b82 */ /* 0x000e240000000800 */
[----:B0-----:R-:W-:-:S04]  /*0f80*/  IMAD R28, R31, UR5, R8 ;  /* 0x000000051f1c7c24 */ /* 0x001fc8000f8e0208 */
[C---:B------:R-:W-:Y:S01]  /*0f90*/  IMAD.IADD R29, R28.reuse, 0x1, R31 ;  /* 0x000000011c1d7824 */ /* 0x040fe200078e021f */
[----:B------:R-:W-:-:S03]  /*0fa0*/  ISETP.GE.AND P0, PT, R28, R17, PT ;  /* 0x000000111c00720c */ /* 0x000fc60003f06270 */
[C---:B------:R-:W-:Y:S01]  /*0fb0*/  IMAD.IADD R30, R29.reuse, 0x1, R31 ;  /* 0x000000011d1e7824 */ /* 0x040fe200078e021f */
[----:B------:R-:W-:Y:S02]  /*0fc0*/  ISETP.LT.OR P0, PT, R28, RZ, P0 ;  /* 0x000000ff1c00720c */ /* 0x000fe40000701670 */
[CC--:B------:R-:W-:Y:S02]  /*0fd0*/  ISETP.GE.AND P1, PT, R29.reuse, R17.reuse, PT ;  /* 0x000000111d00720c */ /* 0x0c0fe40003f26270 */
[C---:B------:R-:W-:Y:S02]  /*0fe0*/  ISETP.GE.AND P2, PT, R30.reuse, R17, PT ;  /* 0x000000111e00720c */ /* 0x040fe40003f46270 */
[----:B------:R-:W-:Y:S02]  /*0ff0*/  ISETP.LT.OR P1, PT, R29, RZ, P1 ;  /* 0x000000ff1d00720c */ /* 0x000fe40000f21670 */
[C---:B------:R-:W-:Y:S02]  /*1000*/  ISETP.LT.OR P2, PT, R30.reuse, RZ, P2 ;  /* 0x000000ff1e00720c */ /* 0x040fe40001741670 */
[----:B------:R-:W-:-:S03]  /*1010*/  IADD3 R31, PT, PT, R30, R31, RZ ;  /* 0x0000001f1e1f7210 */ /* 0x000fc60007ffe0ff */
[----:B------:R-:W0:Y:S01]  /*1020*/  @!P0 LDC.64 R22, c[0x0][0x380] ;  /* 0x0000e000ff168b82 */ /* 0x000e220000000a00 */
[----:B------:R-:W-:Y:S01]  /*1030*/  ISETP.GE.AND P3, PT, R31, R17, PT ;  /* 0x000000111f00720c */ /* 0x000fe20003f66270 */
[----:B------:R-:W-:-:S03]  /*1040*/  @!P0 IMAD.IADD R27, R18, 0x1, R28 ;  /* 0x00000001121b8824 */ /* 0x000fc600078e021c */
[----:B------:R-:W-:-:S03]  /*1050*/  ISETP.LT.OR P3, PT, R31, RZ, P3 ;  /* 0x000000ff1f00720c */ /* 0x000fc60001f61670 */
[----:B------:R-:W1:Y:S08]  /*1060*/  @!P1 LDC.64 R24, c[0x0][0x380] ;  /* 0x0000e000ff189b82 */ /* 0x000e700000000a00 */
[----:B------:R-:W2:Y:S01]  /*1070*/  @!P2 LDC.64 R20, c[0x0][0x380] ;  /* 0x0000e000ff14ab82 */ /* 0x000ea20000000a00 */
[----:B0-----:R-:W-:-:S07]  /*1080*/  @!P0 IMAD.WIDE R26, R27, 0x4, R22 ;  /* 0x000000041b1a8825 */ /* 0x001fce00078e0216 */
[----:B------:R-:W0:Y:S01]  /*1090*/  @!P3 LDC.64 R22, c[0x0][0x380] ;  /* 0x0000e000ff16bb82 */ /* 0x000e220000000a00 */
[----:B------:R-:W3:Y:S01]  /*10a0*/  @!P0 LDG.E.CONSTANT R26, desc[UR12][R26.64] ;  /* 0x0000000c1a1a8981 */ /* 0x000ee2000c1e9900 */
[----:B------:R-:W-:-:S04]  /*10b0*/  @!P1 IMAD.IADD R19, R18, 0x1, R29 ;  /* 0x0000000112139824 */ /* 0x000fc800078e021d */
[----:B-1----:R-:W-:Y:S01]  /*10c0*/  @!P1 IMAD.WIDE R24, R19, 0x4, R24 ;  /* 0x0000000413189825 */ /* 0x002fe200078e0218 */
[----:B------:R-:W-:-:S05]  /*10d0*/  @!P2 IADD3 R19, PT, PT, R18, R30, RZ ;  /* 0x0000001e1213a210 */ /* 0x000fca0007ffe0ff */
[----:B------:R-:W4:Y:S01]  /*10e0*/  @!P1 LDG.E.CONSTANT R24, desc[UR12][R24.64] ;  /* 0x0000000c18189981 */ /* 0x000f22000c1e9900 */
[----:B--2---:R-:W-:-:S04]  /*10f0*/  @!P2 IMAD.WIDE R20, R19, 0x4, R20 ;  /* 0x000000041314a825 */ /* 0x004fc800078e0214 */
[----:B------:R-:W-:Y:S02]  /*1100*/  @!P3 IMAD.IADD R19, R18, 0x1, R31 ;  /* 0x000000011213b824 */ /* 0x000fe400078e021f */
[----:B------:R-:W2:Y:S02]  /*1110*/  @!P2 LDG.E.CONSTANT R20, desc[UR12][R20.64] ;  /* 0x0000000c1414a981 */ /* 0x000ea4000c1e9900 */
[----:B0-----:R-:W-:-:S06]  /*1120*/  @!P3 IMAD.WIDE R22, R19, 0x4, R22 ;  /* 0x000000041316b825 */ /* 0x001fcc00078e0216 */
[----:B------:R-:W5:Y:S01]  /*1130*/  @!P3 LDG.E.CONSTANT R22, desc[UR12][R22.64] ;  /* 0x0000000c1616b981 */ /* 0x000f62000c1e9900 */
[----:B------:R-:W-:Y:S01]  /*1140*/  UIADD3 UR5, UPT, UPT, UR5, 0x4, URZ ;  /* 0x0000000405057890 */ /* 0x000fe2000fffe0ff */
[CC--:B---3--:R-:W-:Y:S02]  /*1150*/  @!P0 FSETP.GT.AND P4, PT, R26.reuse, R5.reuse, PT ;  /* 0x000000051a00820b */ /* 0x0c8fe40003f84000 */
[CC--:B------:R-:W-:Y:S02]  /*1160*/  FSETP.GT.AND P6, PT, R26.reuse, R5.reuse, !P0 ;  /* 0x000000051a00720b */ /* 0x0c0fe400047c4000 */
[----:B------:R-:W-:-:S05]  /*1170*/  @!P0 FSEL R26, R26, R5, P4 ;  /* 0x000000051a1a8208 */ /* 0x000fca0002000000 */
[----:B------:R-:W-:Y:S01]  /*1180*/  @!P0 IMAD.MOV.U32 R5, RZ, RZ, R26 ;  /* 0x000000ffff058224 */ /* 0x000fe200078e001a */
[----:B------:R-:W-:-:S04]  /*1190*/  PLOP3.LUT P0, PT, PT, PT, PT, 0x8, 0x80 ;  /* 0x000000000080781c */ /* 0x000fc80003f0e170 */
[----:B----4-:R-:W-:Y:S01]  /*11a0*/  @!P1 FSETP.GT.AND P4, PT, R24, R5, PT ;  /* 0x000000051800920b */ /* 0x010fe20003f84000 */
[----:B------:R-:W-:Y:S01]  /*11b0*/  @P6 IMAD R4, R16, R17, R28 ;  /* 0x0000001110046224 */ /* 0x000fe200078e021c */
[----:B------:R-:W-:Y:S02]  /*11c0*/  PLOP3.LUT P6, PT, PT, PT, PT, 0x8, 0x80 ;  /* 0x000000000080781c */ /* 0x000fe40003fce170 */
[----:B------:R-:W-:Y:S02]  /*11d0*/  @!P1 FSEL R5, R24, R5, P4 ;  /* 0x0000000518059208 */ /* 0x000fe40002000000 */
[----:B------:R-:W-:Y:S02]  /*11e0*/  @!P1 PLOP3.LUT P6, PT, P4, PT, PT, 0x80, 0x8 ;  /* 0x000000000008981c */ /* 0x000fe400027cf070 */
[----:B--2---:R-:W-:Y:S02]  /*11f0*/  @!P2 FSETP.GT.AND P4, PT, R20, R5, PT ;  /* 0x000000051400a20b */ /* 0x004fe40003f84000 */
[----:B------:R-:W-:-:S02]  /*1200*/  PLOP3.LUT P1, PT, PT, PT, PT, 0x8, 0x80 ;  /* 0x000000000080781c */ /* 0x000fc40003f2e170 */
[----:B------:R-:W-:Y:S02]  /*1210*/  @!P2 FSEL R5, R20, R5, P4 ;  /* 0x000000051405a208 */ /* 0x000fe40002000000 */
[----:B------:R-:W-:Y:S02]  /*1220*/  @!P2 PLOP3.LUT P0, PT, P4, PT, PT, 0x80, 0x8 ;  /* 0x000000000008a81c */ /* 0x000fe4000270f070 */
[----:B-----5:R-:W-:-:S03]  /*1230*/  @!P3 FSETP.GT.AND P4, PT, R22, R5, PT ;  /* 0x000000051600b20b */ /* 0x020fc60003f84000 */
[----:B------:R-:W-:Y:S01]  /*1240*/  @P6 IMAD R4, R16, R17, R29 ;  /* 0x0000001110046224 */ /* 0x000fe200078e021d */
[----:B------:R-:W-:Y:S02]  /*1250*/  @!P3 PLOP3.LUT P1, PT, P4, PT, PT, 0x80, 0x8 ;  /* 0x000000000008b81c */ /* 0x000fe4000272f070 */
[----:B------:R-:W-:-:S05]  /*1260*/  @!P3 FSEL R5, R22, R5, P4 ;  /* 0x000000051605b208 */ /* 0x000fca0002000000 */
[----:B------:R-:W-:-:S06]  /*1270*/  @P0 IMAD R4, R16, R17, R30 ;  /* 0x0000001110040224 */ /* 0x000fcc00078e021e */
[----:B------:R-:W-:-:S07]  /*1280*/  @P1 IMAD R4, R16, R17, R31 ;  /* 0x0000001110041224 */ /* 0x000fce00078e021f */
.L_x_64:
[----:B------:R-:W-:Y:S05]  /*1290*/  BRA.U !UP1, `(.L_x_61) ;  /* 0x0000000109ac7547 */ /* 0x000fea000b800000 */
[----:B------:R-:W0:Y:S01]  /*12a0*/  LDCU UR10, c[0x0][0x3ac] ;  /* 0x00007580ff0a77ac */ /* 0x000e220008000800 */
[----:B------:R-:W-:Y:S02]  /*12b0*/  UISETP.NE.AND UP0, UPT, UR6, 0x1, UPT ;  /* 0x000000010600788c */ /* 0x000fe4000bf05270 */
[----:B0-----:R-:W-:-:S07]  /*12c0*/  ULOP3.LUT UP1, URZ, UR10, 0x1, URZ, 0xc0, !UPT ;  /* 0x000000010aff7892 */ /* 0x001fce000f82c0ff */
[----:B------:R-:W-:Y:S05]  /*12d0*/  BRA.U !UP0, `(.L_x_65) ;  /* 0x0000000108687547 */ /* 0x000fea000b800000 */
[----:B------:R-:W0:Y:S02]  /*12e0*/  LDC R19, c[0x0][0x3c4] ;  /* 0x0000f100ff137b82 */ /* 0x000e240000000800 */
[----:B0-----:R-:W-:-:S05]  /*12f0*/  IMAD R26, R19, UR5, R8 ;  /* 0x00000005131a7c24 */ /* 0x001fca000f8e0208 */
[C---:B------:R-:W-:Y:S02]  /*1300*/  ISETP.GE.AND P0, PT, R26.reuse, R17, PT ;  /* 0x000000111a00720c */ /* 0x040fe40003f06270 */
[C---:B------:R-:W-:Y:S02]  /*1310*/  IADD3 R24, PT, PT, R26.reuse, R19, RZ ;  /* 0x000000131a187210 */ /* 0x040fe40007ffe0ff */
[----:B------:R-:W-:Y:S02]  /*1320*/  ISETP.LT.OR P0, PT, R26, RZ, P0 ;  /* 0x000000ff1a00720c */ /* 0x000fe40000701670 */
[----:B------:R-:W-:-:S04]  /*1330*/  ISETP.GE.AND P1, PT, R24, R17, PT ;  /* 0x000000111800720c */ /* 0x000fc80003f26270 */
[----:B------:R-:W-:-:S07]  /*1340*/  ISETP.LT.OR P1, PT, R24, RZ, P1 ;  /* 0x000000ff1800720c */ /* 0x000fce0000f21670 */
[----:B------:R-:W0:Y:S01]  /*1350*/  @!P0 LDC.64 R20, c[0x0][0x380] ;  /* 0x0000e000ff148b82 */ /* 0x000e220000000a00 */
[----:B------:R-:W-:-:S07]  /*1360*/  @!P0 IMAD.IADD R19, R18, 0x1, R26 ;  /* 0x0000000112138824 */ /* 0x000fce00078e021a */
[----:B------:R-:W1:Y:S01]  /*1370*/  @!P1 LDC.64 R22, c[0x0][0x380] ;  /* 0x0000e000ff169b82 */ /* 0x000e620000000a00 */
[----:B0-----:R-:W-:-:S04]  /*1380*/  @!P0 IMAD.WIDE R20, R19, 0x4, R20 ;  /* 0x0000000413148825 */ /* 0x001fc800078e0214 */
[----:B------:R-:W-:Y:S02]  /*1390*/  @!P1 IMAD.IADD R19, R18, 0x1, R24 ;  /* 0x0000000112139824 */ /* 0x000fe400078e0218 */
[----:B------:R-:W2:Y:S02]  /*13a0*/  @!P0 LDG.E.CONSTANT R20, desc[UR12][R20.64] ;  /* 0x0000000c14148981 */ /* 0x000ea4000c1e9900 */
[----:B-1----:R-:W-:-:S06]  /*13b0*/  @!P1 IMAD.WIDE R22, R19, 0x4, R22 ;  /* 0x0000000413169825 */ /* 0x002fcc00078e0216 */
[----:B------:R-:W3:Y:S01]  /*13c0*/  @!P1 LDG.E.CONSTANT R22, desc[UR12][R22.64] ;  /* 0x0000000c16169981 */ /* 0x000ee2000c1e9900 */
[----:B------:R-:W-:Y:S01]  /*13d0*/  PLOP3.LUT P4, PT, PT, PT, PT, 0x8, 0x80 ;  /* 0x000000000080781c */ /* 0x000fe20003f8e170 */
[----:B------:R-:W-:Y:S01]  /*13e0*/  UIADD3 UR5, UPT, UPT, UR5, 0x2, URZ ;  /* 0x0000000205057890 */ /* 0x000fe2000fffe0ff */
[CC--:B--2---:R-:W-:Y:S02]  /*13f0*/  @!P0 FSETP.GT.AND P2, PT, R20.reuse, R5.reuse, PT ;  /* 0x000000051400820b */ /* 0x0c4fe40003f44000 */
[CC--:B------:R-:W-:Y:S02]  /*1400*/  FSETP.GT.AND P3, PT, R20.reuse, R5.reuse, !P0 ;  /* 0x000000051400720b */ /* 0x0c0fe40004764000 */
[----:B------:R-:W-:-:S04]  /*1410*/  @!P0 FSEL R19, R20, R5, P2 ;  /* 0x0000000514138208 */ /* 0x000fc80001000000 */
[----:B------:R-:W-:-:S04]  /*1420*/  @!P0 MOV R5, R19 ;  /* 0x0000001300058202 */ /* 0x000fc80000000f00 */
[----:B---3--:R-:W-:-:S03]  /*1430*/  @!P1 FSETP.GT.AND P2, PT, R22, R5, PT ;  /* 0x000000051600920b */ /* 0x008fc60003f44000 */
[----:B------:R-:W-:Y:S01]  /*1440*/  @P3 IMAD R4, R16, R17, R26 ;  /* 0x0000001110043224 */ /* 0x000fe200078e021a */
[----:B------:R-:W-:Y:S02]  /*1450*/  @!P1 PLOP3.LUT P4, PT, P2, PT, PT, 0x80, 0x8 ;  /* 0x000000000008981c */ /* 0x000fe4000178f070 */
[----:B------:R-:W-:-:S11]  /*1460*/  @!P1 FSEL R5, R22, R5, P2 ;  /* 0x0000000516059208 */ /* 0x000fd60001000000 */
[----:B------:R-:W-:-:S07]  /*1470*/  @P4 IMAD R4, R16, R17, R24 ;  /* 0x0000001110044224 */ /* 0x000fce00078e0218 */
.L_x_65:
[----:B------:R-:W-:Y:S05]  /*1480*/  BRA.U !UP1, `(.L_x_61) ;  /* 0x0000000109307547 */ /* 0x000fea000b800000 */
[----:B------:R-:W0:Y:S02]  /*1490*/  LDC R19, c[0x0][0x3c4] ;  /* 0x0000f100ff137b82 */ /* 0x000e240000000800 */
[----:B0-----:R-:W-:-:S05]  /*14a0*/  IMAD R22, R19, UR5, R8 ;  /* 0x0000000513167c24 */ /* 0x001fca000f8e0208 */
[----:B------:R-:W-:-:S04]  /*14b0*/  ISETP.GE.AND P0, PT, R22, R17, PT ;  /* 0x000000111600720c */ /* 0x000fc80003f06270 */
[----:B------:R-:W-:-:S13]  /*14c0*/  ISETP.LT.OR P0, PT, R22, RZ, P0 ;  /* 0x000000ff1600720c */ /* 0x000fda0000701670 */
[----:B------:R-:W-:Y:S05]  /*14d0*/  @P0 BRA `(.L_x_61) ;  /* 0x00000000001c0947 */ /* 0x000fea0003800000 */
[----:B------:R-:W0:Y:S01]  /*14e0*/  LDC.64 R20, c[0x0][0x380] ;  /* 0x0000e000ff147b82 */ /* 0x000e220000000a00 */
[----:B------:R-:W-:-:S04]  /*14f0*/  IMAD.IADD R19, R18, 0x1, R22 ;  /* 0x0000000112137824 */ /* 0x000fc800078e0216 */
[----:B0-----:R-:W-:-:S06]  /*1500*/  IMAD.WIDE R18, R19, 0x4, R20 ;  /* 0x0000000413127825 */ /* 0x001fcc00078e0214 */
[----:B------:R-:W2:Y:S02]  /*1510*/  LDG.E.CONSTANT R18, desc[UR12][R18.64] ;  /* 0x0000000c12127981 */ /* 0x000ea4000c1e9900 */
[----:B--2---:R-:W-:-:S04]  /*1520*/  FSETP.GT.AND P0, PT, R18, R5, PT ;  /* 0x000000051200720b */ /* 0x004fc80003f04000 */
[----:B------:R-:W-:-:S09]  /*1530*/  FSEL R5, R18, R5, P0 ;  /* 0x0000000512057208 */ /* 0x000fd20000000000 */
[----:B------:R-:W-:-:S07]  /*1540*/  @P0 IMAD R4, R16, R17, R22 ;  /* 0x0000001110040224 */ /* 0x000fce00078e0216 */
.L_x_61:
[----:B------:R-:W-:Y:S05]  /*1550*/  BSYNC.RECONVERGENT B0 ;  /* 0x0000000000007941 */ /* 0x000fea0003800200 */
.L_x_60:
[----:B------:R-:W-:Y:S05]  /*1560*/  @P5 BRA `(.L_x_66) ;  /* 0xfffffff000445947 */ /* 0x000fea000383ffff */
.L_x_59:
[----:B------:R-:W0:Y:S01]  /*1570*/  LDCU.64 UR10, c[0x0][0x390] ;  /* 0x00007200ff0a77ac */ /* 0x000e220008000a00 */
[----:B------:R-:W1:Y:S01]  /*1580*/  LDC.64 R6, c[0x0][0x388] ;  /* 0x0000e200ff067b82 */ /* 0x000e620000000a00 */
[----:B------:R-:W2:Y:S01]  /*1590*/  LDCU UR5, c[0x0][0x3cc] ;  /* 0x00007980ff0577ac */ /* 0x000ea20008000800 */
[----:B------:R-:W3:Y:S01]  /*15a0*/  LDCU UR14, c[0x0][0x3d0] ;  /* 0x00007a00ff0e77ac */ /* 0x000ee20008000800 */
[----:B0-----:R-:W-:Y:S01]  /*15b0*/  ISETP.NE.U32.AND P0, PT, RZ, UR10, PT ;  /* 0x0000000aff007c0c */ /* 0x001fe2000bf05070 */
[----:B--2---:R-:W-:-:S03]  /*15c0*/  IMAD R3, R0, UR5, R3 ;  /* 0x0000000500037c24 */ /* 0x004fc6000f8e0203 */
[----:B------:R-:W-:Y:S01]  /*15d0*/  ISETP.NE.AND.EX P0, PT, RZ, UR11, PT, P0 ;  /* 0x0000000bff007c0c */ /* 0x000fe2000bf05300 */
[----:B---3--:R-:W-:-:S04]  /*15e0*/  IMAD R9, R3, UR14, R2 ;  /* 0x0000000e03097c24 */ /* 0x008fc8000f8e0202 */
[----:B-1----:R-:W-:-:S05]  /*15f0*/  IMAD.WIDE R2, R9, 0x4, R6 ;  /* 0x0000000409027825 */ /* 0x002fca00078e0206 */
[----:B------:R0:W-:Y:S03]  /*1600*/  STG.E desc[UR12][R2.64], R5 ;  /* 0x0000000502007986 */ /* 0x0001e6000c10190c */
[----:B------:R-:W-:Y:S05]  /*1610*/  @!P0 EXIT ;  /* 0x000000000000894d */ /* 0x000fea0003800000 */
[----:B0-----:R-:W0:Y:S02]  /*1620*/  LDC.64 R2, c[0x0][0x390] ;  /* 0x0000e400ff027b82 */ /* 0x001e240000000a00 */
[----:B0-----:R-:W-:-:S05]  /*1630*/  IMAD.WIDE R2, R9, 0x4, R2 ;  /* 0x0000000409027825 */ /* 0x001fca00078e0202 */
[----:B------:R-:W-:Y:S01]  /*1640*/  STG.E desc[UR12][R2.64], R4 ;  /* 0x0000000402007986 */ /* 0x000fe2000c10190c */
[----:B------:R-:W-:Y:S05]  /*1650*/  EXIT ;  /* 0x000000000000794d */ /* 0x000fea0003800000 */
.L_x_67:
        /* <DEDUP_REMOVED lines=10> */
.L_x_73:


//--------------------- .nv.shared.reserved.0     --------------------------
	.section	.nv.shared.reserved.0,"aw",@nobits
	.weak		__nv_reservedSMEM_offset_0_alias
	.size		__nv_reservedSMEM_offset_0_alias, 0, 64
	.other		__nv_reservedSMEM_offset_0_alias,@"STO_CUDA_RESERVED_SHARED STV_DEFAULT"
__nv_reservedSMEM_offset_0_alias:
	.zero		0
	.zero		64


//--------------------- .nv.constant0._Z20avgpool2d_bwd_kernelPKfPfiiiiiiiiiiiibbii --------------------------
	.section	.nv.constant0._Z20avgpool2d_bwd_kernelPKfPfiiiiiiiiiiiibbii,"a",@progbits
	.sectionflags	@""
	.align	4
.nv.constant0._Z20avgpool2d_bwd_kernelPKfPfiiiiiiiiiiiibbii:
	.zero		972


//--------------------- .nv.constant0._Z20avgpool2d_fwd_kernelPKfPfiiiiiiiiiiiibbii --------------------------
	.section	.nv.constant0._Z20avgpool2d_fwd_kernelPKfPfiiiiiiiiiiiibbii,"a",@progbits
	.sectionflags	@""
	.align	4
.nv.constant0._Z20avgpool2d_fwd_kernelPKfPfiiiiiiiiiiiibbii:
	.zero		972


//--------------------- .nv.constant0._Z20maxpool2d_bwd_kernelPKfPKiPfiiiiiiiiiiiibii --------------------------
	.section	.nv.constant0._Z20maxpool2d_bwd_kernelPKfPKiPfiiiiiiiiiiiibii,"a",@progbits
	.sectionflags	@""
	.align	4
.nv.constant0._Z20maxpool2d_bwd_kernelPKfPKiPfiiiiiiiiiiiibii:
	.zero		980


//--------------------- .nv.constant0._Z20maxpool2d_fwd_kernelPKfPfPiiiiiiiiiiiiibii --------------------------
	.section	.nv.constant0._Z20maxpool2d_fwd_kernelPKfPfPiiiiiiiiiiiiibii,"a",@progbits
	.sectionflags	@""
	.align	4
.nv.constant0._Z20maxpool2d_fwd_kernelPKfPfPiiiiiiiiiiiiibii:
	.zero		980


//--------------------- SYMBOLS --------------------------

	.type		.nv.reservedSmem.offset0,@object
	.size		.nv.reservedSmem.offset0,0x4
